	.target	sm_100a

	.elftype	@"ET_EXEC"


//--------------------- .note.nv.tkinfo           --------------------------
	.section	.note.nv.tkinfo,"",@"SHT_NOTE"
	.sectionflags	@"SHF_NOTE_NV_TKINFO"
	.tkinfo
        /*0018*/ 	.word	0x00000002
        /*0030*/ 	.string	""
        /*0030*/ 	.string	"ptxas"
        /*0030*/ 	.string	"Cuda compilation tools, release 13.0, V13.0.88"
        /*0030*/ 	.string	"Build cuda_13.0.r13.0/compiler.36424714_0"
        /*0030*/ 	.string	"-arch sm_100a -m 64 "



//--------------------- .note.nv.cuinfo           --------------------------
	.section	.note.nv.cuinfo,"",@"SHT_NOTE"
	.sectionflags	@"SHF_NOTE_NV_CUINFO"
        /*0018*/ 	.short	0x0002
        /*001a*/ 	.short	0x0064
        /*001c*/ 	.short	0x0082
	.zero		2


//--------------------- .nv.info                  --------------------------
	.section	.nv.info,"",@"SHT_CUDA_INFO"
	.align	4


	//----- nvinfo : EIATTR_REGCOUNT
	.align		4
        /*0000*/ 	.byte	0x04, 0x2f
        /*0002*/ 	.short	(.L_19 - .L_18)
	.align		4
.L_18:
        /*0004*/ 	.word	index@(_ZN7cutlass13device_kernelINS_4gemm6kernel13GemmUniversalIN4cute5tupleIJiiiiEEENS1_10collective13CollectiveMmaINS1_35MainloopSm100TmaUmmaWarpSpecializedILi3ELi2ELi4ENS5_IJNS4_1CILi2EEESB_NSA_ILi1EEEEEEEENS5_IJNSA_ILi64EEENSA_ILi256EEENSA_ILi32EEEEEENS_10bfloat16_tENS5_IJlSC_lEEESJ_SK_NS4_8TiledMMAINS4_8MMA_AtomIJNS4_20SM100_MMA_F16BF16_SSISJ_SJ_fLi64ELi256ELNS4_4UMMA5MajorE0ELSP_0ELNSO_7ScaleInE0ELSQ_0EEEEEENS4_6LayoutINS5_IJSC_SC_SC_EEENS5_IJNSA_ILi0EEESV_SV_EEEEENS5_IJNS4_10UnderscoreESY_SY_EEEEENS4_23SM90_TMA_LOAD_MULTICASTENS4_14ComposedLayoutINS4_7SwizzleILi2ELi4ELi3EEENS4_18smem_ptr_flag_bitsILi16EEENST_INS5_IJNSA_ILi8EEESH_EEENS5_IJSH_SC_EEEEEEEvNS4_8identityES11_S1B_vS1C_EENS_8epilogue10collective18CollectiveEpilogueINS1E_23Sm100TmaWarpSpecializedILi4ELi2ELi32ELb1ELb0EEEJSI_NS5_IJNST_ISF_SC_EES1J_EEESJ_SK_SJ_SK_NS1E_6fusion15FusionCallbacksIS1I_NS1L_17LinearCombinationISJ_fSJ_fLNS_15FloatRoundStyleE2EEESI_S1K_JEEENS4_5SM1004TMEM4LOAD26SM100_TMEM_LOAD_16dp256b8xENS4_13SM90_TMA_LOADENS12_INS13_ILi3ELi4ELi3EEES16_NST_INS5_IJS17_SF_EEENS5_IJSF_SC_EEEEEEENS4_17SM75_U32x4_LDSM_NENS4_14SM90_TMA_STOREES20_NS4_17SM90_U32x4_STSM_NENS4_39AutoVectorizingCopyWithAssumedAlignmentILi128EEEEEEvvEEEEvNT_6ParamsE)
        /*0008*/ 	.word	0x0000007a


	//----- nvinfo : EIATTR_FRAME_SIZE
	.align		4
.L_19:
        /*000c*/ 	.byte	0x04, 0x11
        /*000e*/ 	.short	(.L_21 - .L_20)
	.align		4
.L_20:
        /*0010*/ 	.word	index@($__internal_2_$__cuda_sm10x_tcgen05_guardrail_trap_unallocated_columns_being_dealloced)
        /*0014*/ 	.word	0x00000000


	//----- nvinfo : EIATTR_FRAME_SIZE
	.align		4
.L_21:
        /*0018*/ 	.byte	0x04, 0x11
        /*001a*/ 	.short	(.L_23 - .L_22)
	.align		4
.L_22:
        /*001c*/ 	.word	index@($__internal_1_$__cuda_sm10x_tcgen05_guardrail_trap_phase_invalid_during_alloc)
        /*0020*/ 	.word	0x00000000


	//----- nvinfo : EIATTR_FRAME_SIZE
	.align		4
.L_23:
        /*0024*/ 	.byte	0x04, 0x11
        /*0026*/ 	.short	(.L_25 - .L_24)
	.align		4
.L_24:
        /*0028*/ 	.word	index@($__internal_0_$__cuda_sm10x_tcgen05_guardrail_trap_col_being_dealloced_not_returned_by_alloc)
        /*002c*/ 	.word	0x00000000


	//----- nvinfo : EIATTR_FRAME_SIZE
	.align		4
.L_25:
        /*0030*/ 	.byte	0x04, 0x11
        /*0032*/ 	.short	(.L_27 - .L_26)
	.align		4
.L_26:
        /*0034*/ 	.word	index@(_ZN7cutlass13device_kernelINS_4gemm6kernel13GemmUniversalIN4cute5tupleIJiiiiEEENS1_10collective13CollectiveMmaINS1_35MainloopSm100TmaUmmaWarpSpecializedILi3ELi2ELi4ENS5_IJNS4_1CILi2EEESB_NSA_ILi1EEEEEEEENS5_IJNSA_ILi64EEENSA_ILi256EEENSA_ILi32EEEEEENS_10bfloat16_tENS5_IJlSC_lEEESJ_SK_NS4_8TiledMMAINS4_8MMA_AtomIJNS4_20SM100_MMA_F16BF16_SSISJ_SJ_fLi64ELi256ELNS4_4UMMA5MajorE0ELSP_0ELNSO_7ScaleInE0ELSQ_0EEEEEENS4_6LayoutINS5_IJSC_SC_SC_EEENS5_IJNSA_ILi0EEESV_SV_EEEEENS5_IJNS4_10UnderscoreESY_SY_EEEEENS4_23SM90_TMA_LOAD_MULTICASTENS4_14ComposedLayoutINS4_7SwizzleILi2ELi4ELi3EEENS4_18smem_ptr_flag_bitsILi16EEENST_INS5_IJNSA_ILi8EEESH_EEENS5_IJSH_SC_EEEEEEEvNS4_8identityES11_S1B_vS1C_EENS_8epilogue10collective18CollectiveEpilogueINS1E_23Sm100TmaWarpSpecializedILi4ELi2ELi32ELb1ELb0EEEJSI_NS5_IJNST_ISF_SC_EES1J_EEESJ_SK_SJ_SK_NS1E_6fusion15FusionCallbacksIS1I_NS1L_17LinearCombinationISJ_fSJ_fLNS_15FloatRoundStyleE2EEESI_S1K_JEEENS4_5SM1004TMEM4LOAD26SM100_TMEM_LOAD_16dp256b8xENS4_13SM90_TMA_LOADENS12_INS13_ILi3ELi4ELi3EEES16_NST_INS5_IJS17_SF_EEENS5_IJSF_SC_EEEEEEENS4_17SM75_U32x4_LDSM_NENS4_14SM90_TMA_STOREES20_NS4_17SM90_U32x4_STSM_NENS4_39AutoVectorizingCopyWithAssumedAlignmentILi128EEEEEEvvEEEEvNT_6ParamsE)
        /*0038*/ 	.word	0x00000000


	//----- nvinfo : EIATTR_MIN_STACK_SIZE
	.align		4
.L_27:
        /*003c*/ 	.byte	0x04, 0x12
        /*003e*/ 	.short	(.L_29 - .L_28)
	.align		4
.L_28:
        /*0040*/ 	.word	index@(_ZN7cutlass13device_kernelINS_4gemm6kernel13GemmUniversalIN4cute5tupleIJiiiiEEENS1_10collective13CollectiveMmaINS1_35MainloopSm100TmaUmmaWarpSpecializedILi3ELi2ELi4ENS5_IJNS4_1CILi2EEESB_NSA_ILi1EEEEEEEENS5_IJNSA_ILi64EEENSA_ILi256EEENSA_ILi32EEEEEENS_10bfloat16_tENS5_IJlSC_lEEESJ_SK_NS4_8TiledMMAINS4_8MMA_AtomIJNS4_20SM100_MMA_F16BF16_SSISJ_SJ_fLi64ELi256ELNS4_4UMMA5MajorE0ELSP_0ELNSO_7ScaleInE0ELSQ_0EEEEEENS4_6LayoutINS5_IJSC_SC_SC_EEENS5_IJNSA_ILi0EEESV_SV_EEEEENS5_IJNS4_10UnderscoreESY_SY_EEEEENS4_23SM90_TMA_LOAD_MULTICASTENS4_14ComposedLayoutINS4_7SwizzleILi2ELi4ELi3EEENS4_18smem_ptr_flag_bitsILi16EEENST_INS5_IJNSA_ILi8EEESH_EEENS5_IJSH_SC_EEEEEEEvNS4_8identityES11_S1B_vS1C_EENS_8epilogue10collective18CollectiveEpilogueINS1E_23Sm100TmaWarpSpecializedILi4ELi2ELi32ELb1ELb0EEEJSI_NS5_IJNST_ISF_SC_EES1J_EEESJ_SK_SJ_SK_NS1E_6fusion15FusionCallbacksIS1I_NS1L_17LinearCombinationISJ_fSJ_fLNS_15FloatRoundStyleE2EEESI_S1K_JEEENS4_5SM1004TMEM4LOAD26SM100_TMEM_LOAD_16dp256b8xENS4_13SM90_TMA_LOADENS12_INS13_ILi3ELi4ELi3EEES16_NST_INS5_IJS17_SF_EEENS5_IJSF_SC_EEEEEEENS4_17SM75_U32x4_LDSM_NENS4_14SM90_TMA_STOREES20_NS4_17SM90_U32x4_STSM_NENS4_39AutoVectorizingCopyWithAssumedAlignmentILi128EEEEEEvvEEEEvNT_6ParamsE)
        /*0044*/ 	.word	0x00000000
.L_29:


//--------------------- .nv.compat                --------------------------
	.section	.nv.compat,"",@"SHT_CUDA_COMPAT_INFO"
	.align	4
        /*0000*/ 	.byte	0x02, 0x09, 0x01, 0x00, 0x02, 0x02, 0x02, 0x00, 0x02, 0x05, 0x05, 0x00, 0x03, 0x07, 0x01, 0x01
        /*0010*/ 	.byte	0x02, 0x03, 0x01, 0x00, 0x02, 0x06, 0x01, 0x00, 0x04, 0x0b, 0x08, 0x00, 0x09, 0x00, 0x00, 0x00
        /*0020*/ 	.byte	0x00, 0x00, 0x00, 0x00


//--------------------- .nv.info._ZN7cutlass13device_kernelINS_4gemm6kernel13GemmUniversalIN4cute5tupleIJiiiiEEENS1_10collective13CollectiveMmaINS1_35MainloopSm100TmaUmmaWarpSpecializedILi3ELi2ELi4ENS5_IJNS4_1CILi2EEESB_NSA_ILi1EEEEEEEENS5_IJNSA_ILi64EEENSA_ILi256EEENSA_ILi32EEEEEENS_10bfloat16_tENS5_IJlSC_lEEESJ_SK_NS4_8TiledMMAINS4_8MMA_AtomIJNS4_20SM100_MMA_F16BF16_SSISJ_SJ_fLi64ELi256ELNS4_4UMMA5MajorE0ELSP_0ELNSO_7ScaleInE0ELSQ_0EEEEEENS4_6LayoutINS5_IJSC_SC_SC_EEENS5_IJNSA_ILi0EEESV_SV_EEEEENS5_IJNS4_10UnderscoreESY_SY_EEEEENS4_23SM90_TMA_LOAD_MULTICASTENS4_14ComposedLayoutINS4_7SwizzleILi2ELi4ELi3EEENS4_18smem_ptr_flag_bitsILi16EEENST_INS5_IJNSA_ILi8EEESH_EEENS5_IJSH_SC_EEEEEEEvNS4_8identityES11_S1B_vS1C_EENS_8epilogue10collective18CollectiveEpilogueINS1E_23Sm100TmaWarpSpecializedILi4ELi2ELi32ELb1ELb0EEEJSI_NS5_IJNST_ISF_SC_EES1J_EEESJ_SK_SJ_SK_NS1E_6fusion15FusionCallbacksIS1I_NS1L_17LinearCombinationISJ_fSJ_fLNS_15FloatRoundStyleE2EEESI_S1K_JEEENS4_5SM1004TMEM4LOAD26SM100_TMEM_LOAD_16dp256b8xENS4_13SM90_TMA_LOADENS12_INS13_ILi3ELi4ELi3EEES16_NST_INS5_IJS17_SF_EEENS5_IJSF_SC_EEEEEEENS4_17SM75_U32x4_LDSM_NENS4_14SM90_TMA_STOREES20_NS4_17SM90_U32x4_STSM_NENS4_39AutoVectorizingCopyWithAssumedAlignmentILi128EEEEEEvvEEEEvNT_6ParamsE --------------------------
	.section	.nv.info._ZN7cutlass13device_kernelINS_4gemm6kernel13GemmUniversalIN4cute5tupleIJiiiiEEENS1_10collective13CollectiveMmaINS1_35MainloopSm100TmaUmmaWarpSpecializedILi3ELi2ELi4ENS5_IJNS4_1CILi2EEESB_NSA_ILi1EEEEEEEENS5_IJNSA_ILi64EEENSA_ILi256EEENSA_ILi32EEEEEENS_10bfloat16_tENS5_IJlSC_lEEESJ_SK_NS4_8TiledMMAINS4_8MMA_AtomIJNS4_20SM100_MMA_F16BF16_SSISJ_SJ_fLi64ELi256ELNS4_4UMMA5MajorE0ELSP_0ELNSO_7ScaleInE0ELSQ_0EEEEEENS4_6LayoutINS5_IJSC_SC_SC_EEENS5_IJNSA_ILi0EEESV_SV_EEEEENS5_IJNS4_10UnderscoreESY_SY_EEEEENS4_23SM90_TMA_LOAD_MULTICASTENS4_14ComposedLayoutINS4_7SwizzleILi2ELi4ELi3EEENS4_18smem_ptr_flag_bitsILi16EEENST_INS5_IJNSA_ILi8EEESH_EEENS5_IJSH_SC_EEEEEEEvNS4_8identityES11_S1B_vS1C_EENS_8epilogue10collective18CollectiveEpilogueINS1E_23Sm100TmaWarpSpecializedILi4ELi2ELi32ELb1ELb0EEEJSI_NS5_IJNST_ISF_SC_EES1J_EEESJ_SK_SJ_SK_NS1E_6fusion15FusionCallbacksIS1I_NS1L_17LinearCombinationISJ_fSJ_fLNS_15FloatRoundStyleE2EEESI_S1K_JEEENS4_5SM1004TMEM4LOAD26SM100_TMEM_LOAD_16dp256b8xENS4_13SM90_TMA_LOADENS12_INS13_ILi3ELi4ELi3EEES16_NST_INS5_IJS17_SF_EEENS5_IJSF_SC_EEEEEEENS4_17SM75_U32x4_LDSM_NENS4_14SM90_TMA_STOREES20_NS4_17SM90_U32x4_STSM_NENS4_39AutoVectorizingCopyWithAssumedAlignmentILi128EEEEEEvvEEEEvNT_6ParamsE,"",@"SHT_CUDA_INFO"
	.sectionflags	@""
	.align	4


	//----- nvinfo : EIATTR_CUDA_API_VERSION
	.align		4
        /*0000*/ 	.byte	0x04, 0x37
        /*0002*/ 	.short	(.L_31 - .L_30)
.L_30:
        /*0004*/ 	.word	0x00000082


	//----- nvinfo : EIATTR_KPARAM_INFO
	.align		4
.L_31:
        /*0008*/ 	.byte	0x04, 0x17
        /*000a*/ 	.short	(.L_33 - .L_32)
.L_32:
        /*000c*/ 	.word	0x00000000
        /*0010*/ 	.short	0x0000
        /*0012*/ 	.short	0x0000
        /*0014*/ 	.byte	0x00, 0xf0, 0x01, 0x20


	//----- nvinfo : EIATTR_AT_ENTRY_FRAGMENTS
	.align		4
.L_33:
        /*0018*/ 	.byte	0x04, 0x4f
        /*001a*/ 	.short	(.L_35 - .L_34)


	//   ....[0]....
.L_34:
        /*001c*/ 	.word	0x00000006


	//----- nvinfo : EIATTR_RESERVED_SMEM_USED
	.align		4
.L_35:
        /*0020*/ 	.byte	0x01, 0x41
	.zero		2


	//----- nvinfo : EIATTR_SPARSE_MMA_MASK
	.align		4
        /*0024*/ 	.byte	0x03, 0x50
        /*0026*/ 	.short	0x0000


	//----- nvinfo : EIATTR_TCGEN05_1CTA_USED
	.align		4
        /*0028*/ 	.byte	0x01, 0x51
	.zero		2


	//----- nvinfo : EIATTR_MAXREG_COUNT
	.align		4
        /*002c*/ 	.byte	0x03, 0x1b
        /*002e*/ 	.short	0x00ff


	//----- nvinfo : EIATTR_NUM_BARRIERS
	.align		4
        /*0030*/ 	.byte	0x02, 0x4c
        /*0032*/ 	.byte	0x07
	.zero		1


	//----- nvinfo : EIATTR_EXTERNS
	.align		4
        /*0034*/ 	.byte	0x04, 0x0f
        /*0036*/ 	.short	(.L_37 - .L_36)


	//   ....[0]....
	.align		4
.L_36:
        /*0038*/ 	.word	index@(__assertfail)


	//----- nvinfo : EIATTR_MERCURY_ISA_VERSION
	.align		4
.L_37:
        /*003c*/ 	.byte	0x03, 0x5f
        /*003e*/ 	.short	0x0101


	//----- nvinfo : EIATTR_INT_WARP_WIDE_INSTR_OFFSETS
	.align		4
        /*0040*/ 	.byte	0x04, 0x31
        /*0042*/ 	.short	(.L_39 - .L_38)


	//   ....[0]....
.L_38:
        /*0044*/ 	.word	0x00003d40


	//   ....[1]....
        /*0048*/ 	.word	0x00003d60


	//   ....[2]....
        /*004c*/ 	.word	0x00003d90


	//   ....[3]....
        /*0050*/ 	.word	0x00004910


	//   ....[4]....
        /*0054*/ 	.word	0x00004980


	//   ....[5]....
        /*0058*/ 	.word	0x00004a50


	//   ....[6]....
        /*005c*/ 	.word	0x00004ad0


	//   ....[7]....
        /*0060*/ 	.word	0x00004bc0


	//   ....[8]....
        /*0064*/ 	.word	0x00004c40


	//   ....[9]....
        /*0068*/ 	.word	0x00004d20


	//   ....[10]....
        /*006c*/ 	.word	0x00004dd0


	//----- nvinfo : EIATTR_COOP_GROUP_MASK_REGIDS
	.align		4
.L_39:
        /*0070*/ 	.byte	0x04, 0x29
        /*0072*/ 	.short	(.L_41 - .L_40)


	//   ....[0]....
.L_40:
        /*0074*/ 	.word	0xffffffff


	//   ....[1]....
        /*0078*/ 	.word	0xffffffff


	//   ....[2]....
        /*007c*/ 	.word	0xffffffff


	//   ....[3]....
        /*0080*/ 	.word	0xffffffff


	//   ....[4]....
        /*0084*/ 	.word	0xffffffff


	//   ....[5]....
        /*0088*/ 	.word	0xffffffff


	//   ....[6]....
        /*008c*/ 	.word	0xffffffff


	//   ....[7]....
        /*0090*/ 	.word	0xffffffff


	//   ....[8]....
        /*0094*/ 	.word	0xffffffff


	//   ....[9]....
        /*0098*/ 	.word	0xffffffff


	//   ....[10]....
        /*009c*/ 	.word	0xffffffff


	//   ....[11]....
        /*00a0*/ 	.word	0xffffffff


	//   ....[12]....
        /*00a4*/ 	.word	0xffffffff


	//   ....[13]....
        /*00a8*/ 	.word	0xffffffff


	//----- nvinfo : EIATTR_COOP_GROUP_INSTR_OFFSETS
	.align		4
.L_41:
        /*00ac*/ 	.byte	0x04, 0x28
        /*00ae*/ 	.short	(.L_43 - .L_42)


	//   ....[0]....
.L_42:
        /*00b0*/ 	.word	0x00000080


	//   ....[1]....
        /*00b4*/ 	.word	0x000004f0


	//   ....[2]....
        /*00b8*/ 	.word	0x00000680


	//   ....[3]....
        /*00bc*/ 	.word	0x00000820


	//   ....[4]....
        /*00c0*/ 	.word	0x00000920


	//   ....[5]....
        /*00c4*/ 	.word	0x00000a90


	//   ....[6]....
        /*00c8*/ 	.word	0x00000c30


	//   ....[7]....
        /*00cc*/ 	.word	0x00000de0


	//   ....[8]....
        /*00d0*/ 	.word	0x000021b0


	//   ....[9]....
        /*00d4*/ 	.word	0x00003010


	//   ....[10]....
        /*00d8*/ 	.word	0x00003220


	//   ....[11]....
        /*00dc*/ 	.word	0x00003250


	//   ....[12]....
        /*00e0*/ 	.word	0x00003c20


	//   ....[13]....
        /*00e4*/ 	.word	0x00003e50


	//----- nvinfo : EIATTR_VRC_CTA_INIT_COUNT
	.align		4
.L_43:
        /*00e8*/ 	.byte	0x02, 0x4a
        /*00ea*/ 	.byte	0x80
	.zero		1


	//----- nvinfo : EIATTR_SYSCALL_OFFSETS
	.align		4
        /*00ec*/ 	.byte	0x04, 0x46
        /*00ee*/ 	.short	(.L_45 - .L_44)


	//   ....[0]....
.L_44:
        /*00f0*/ 	.word	0x00005a60


	//   ....[1]....
        /*00f4*/ 	.word	0x00005b50


	//   ....[2]....
        /*00f8*/ 	.word	0x000063c0


	//   ....[3]....
        /*00fc*/ 	.word	0x00007080


	//   ....[4]....
        /*0100*/ 	.word	0x00007cf0


	//   ....[5]....
        /*0104*/ 	.word	0x00008950


	//----- nvinfo : EIATTR_MBARRIER_INSTR_OFFSETS
	.align		4
.L_45:
        /*0108*/ 	.byte	0x04, 0x39
        /*010a*/ 	.short	(.L_47 - .L_46)


	//   ....[0]....
.L_46:
        /*010c*/ 	.word	0x00000610
        /*0110*/ 	.word	0x000000ff
        /*0114*/ 	.word	0x00000000
        /*0118*/ 	.short	0x0100
        /*011a*/ 	.byte	0x04
	.zero		1


	//   ....[1]....
        /*011c*/ 	.word	0x00000620
        /*0120*/ 	.word	0x000000ff
        /*0124*/ 	.word	0x00000018
        /*0128*/ 	.short	0x0100
        /*012a*/ 	.byte	0x04
	.zero		1


	//   ....[2]....
        /*012c*/ 	.word	0x00000630
        /*0130*/ 	.word	0x000000ff
        /*0134*/ 	.word	0x00000008
        /*0138*/ 	.short	0x0100
        /*013a*/ 	.byte	0x04
	.zero		1


	//   ....[3]....
        /*013c*/ 	.word	0x00000640
        /*0140*/ 	.word	0x000000ff
        /*0144*/ 	.word	0x00000020
        /*0148*/ 	.short	0x0100
        /*014a*/ 	.byte	0x04
	.zero		1


	//   ....[4]....
        /*014c*/ 	.word	0x00000650
        /*0150*/ 	.word	0x000000ff
        /*0154*/ 	.word	0x00000010
        /*0158*/ 	.short	0x0100
        /*015a*/ 	.byte	0x04
	.zero		1


	//   ....[5]....
        /*015c*/ 	.word	0x00000660
        /*0160*/ 	.word	0x000000ff
        /*0164*/ 	.word	0x00000028
        /*0168*/ 	.short	0x0100
        /*016a*/ 	.byte	0x04
	.zero		1


	//   ....[6]....
        /*016c*/ 	.word	0x00000790
        /*0170*/ 	.word	0x000000ff
        /*0174*/ 	.word	0x00000030
        /*0178*/ 	.short	0x0100
        /*017a*/ 	.byte	0x04
	.zero		1


	//   ....[7]....
        /*017c*/ 	.word	0x000007a0
        /*0180*/ 	.word	0x000000ff
        /*0184*/ 	.word	0x00000050
        /*0188*/ 	.short	0x0100
        /*018a*/ 	.byte	0x04
	.zero		1


	//   ....[8]....
        /*018c*/ 	.word	0x000007b0
        /*0190*/ 	.word	0x000000ff
        /*0194*/ 	.word	0x00000038
        /*0198*/ 	.short	0x0100
        /*019a*/ 	.byte	0x04
	.zero		1


	//   ....[9]....
        /*019c*/ 	.word	0x000007c0
        /*01a0*/ 	.word	0x000000ff
        /*01a4*/ 	.word	0x00000058
        /*01a8*/ 	.short	0x0100
        /*01aa*/ 	.byte	0x04
	.zero		1


	//   ....[10]....
        /*01ac*/ 	.word	0x000007d0
        /*01b0*/ 	.word	0x000000ff
        /*01b4*/ 	.word	0x00000040
        /*01b8*/ 	.short	0x0100
        /*01ba*/ 	.byte	0x04
	.zero		1


	//   ....[11]....
        /*01bc*/ 	.word	0x000007e0
        /*01c0*/ 	.word	0x000000ff
        /*01c4*/ 	.word	0x00000060
        /*01c8*/ 	.short	0x0100
        /*01ca*/ 	.byte	0x04
	.zero		1


	//   ....[12]....
        /*01cc*/ 	.word	0x000007f0
        /*01d0*/ 	.word	0x000000ff
        /*01d4*/ 	.word	0x00000048
        /*01d8*/ 	.short	0x0100
        /*01da*/ 	.byte	0x04
	.zero		1


	//   ....[13]....
        /*01dc*/ 	.word	0x00000800
        /*01e0*/ 	.word	0x000000ff
        /*01e4*/ 	.word	0x00000068
        /*01e8*/ 	.short	0x0100
        /*01ea*/ 	.byte	0x04
	.zero		1


	//   ....[14]....
        /*01ec*/ 	.word	0x000008f0
        /*01f0*/ 	.word	0x000000ff
        /*01f4*/ 	.word	0x00000070
        /*01f8*/ 	.short	0x0100
        /*01fa*/ 	.byte	0x06
	.zero		1


	//   ....[15]....
        /*01fc*/ 	.word	0x00000900
        /*0200*/ 	.word	0x000000ff
        /*0204*/ 	.word	0x00000078
        /*0208*/ 	.short	0x0100
        /*020a*/ 	.byte	0x06
	.zero		1


	//   ....[16]....
        /*020c*/ 	.word	0x00000a40
        /*0210*/ 	.word	0x000000ff
        /*0214*/ 	.word	0x00000080
        /*0218*/ 	.short	0x0100
        /*021a*/ 	.byte	0x06
	.zero		1


	//   ....[17]....
        /*021c*/ 	.word	0x00000a50
        /*0220*/ 	.word	0x000000ff
        /*0224*/ 	.word	0x00000090
        /*0228*/ 	.short	0x0100
        /*022a*/ 	.byte	0x06
	.zero		1


	//   ....[18]....
        /*022c*/ 	.word	0x00000a60
        /*0230*/ 	.word	0x000000ff
        /*0234*/ 	.word	0x00000088
        /*0238*/ 	.short	0x0100
        /*023a*/ 	.byte	0x06
	.zero		1


	//   ....[19]....
        /*023c*/ 	.word	0x00000a70
        /*0240*/ 	.word	0x000000ff
        /*0244*/ 	.word	0x00000098
        /*0248*/ 	.short	0x0100
        /*024a*/ 	.byte	0x06
	.zero		1


	//   ....[20]....
        /*024c*/ 	.word	0x00000ba0
        /*0250*/ 	.word	0x000000ff
        /*0254*/ 	.word	0x000000a0
        /*0258*/ 	.short	0x0100
        /*025a*/ 	.byte	0x04
	.zero		1


	//   ....[21]....
        /*025c*/ 	.word	0x00000bb0
        /*0260*/ 	.word	0x000000ff
        /*0264*/ 	.word	0x000000c0
        /*0268*/ 	.short	0x0100
        /*026a*/ 	.byte	0x04
	.zero		1


	//   ....[22]....
        /*026c*/ 	.word	0x00000bc0
        /*0270*/ 	.word	0x000000ff
        /*0274*/ 	.word	0x000000a8
        /*0278*/ 	.short	0x0100
        /*027a*/ 	.byte	0x04
	.zero		1


	//   ....[23]....
        /*027c*/ 	.word	0x00000bd0
        /*0280*/ 	.word	0x000000ff
        /*0284*/ 	.word	0x000000c8
        /*0288*/ 	.short	0x0100
        /*028a*/ 	.byte	0x04
	.zero		1


	//   ....[24]....
        /*028c*/ 	.word	0x00000be0
        /*0290*/ 	.word	0x000000ff
        /*0294*/ 	.word	0x000000b0
        /*0298*/ 	.short	0x0100
        /*029a*/ 	.byte	0x04
	.zero		1


	//   ....[25]....
        /*029c*/ 	.word	0x00000bf0
        /*02a0*/ 	.word	0x000000ff
        /*02a4*/ 	.word	0x000000d0
        /*02a8*/ 	.short	0x0100
        /*02aa*/ 	.byte	0x04
	.zero		1


	//   ....[26]....
        /*02ac*/ 	.word	0x00000c00
        /*02b0*/ 	.word	0x000000ff
        /*02b4*/ 	.word	0x000000b8
        /*02b8*/ 	.short	0x0100
        /*02ba*/ 	.byte	0x04
	.zero		1


	//   ....[27]....
        /*02bc*/ 	.word	0x00000c10
        /*02c0*/ 	.word	0x000000ff
        /*02c4*/ 	.word	0x000000d8
        /*02c8*/ 	.short	0x0100
        /*02ca*/ 	.byte	0x04
	.zero		1


	//   ....[28]....
        /*02cc*/ 	.word	0x00000d00
        /*02d0*/ 	.word	0x000000ff
        /*02d4*/ 	.word	0x000000e0
        /*02d8*/ 	.short	0x0100
        /*02da*/ 	.byte	0x04
	.zero		1


	//   ....[29]....
        /*02dc*/ 	.word	0x00000d10
        /*02e0*/ 	.word	0x000000ff
        /*02e4*/ 	.word	0x000000f0
        /*02e8*/ 	.short	0x0100
        /*02ea*/ 	.byte	0x04
	.zero		1


	//   ....[30]....
        /*02ec*/ 	.word	0x00000d20
        /*02f0*/ 	.word	0x000000ff
        /*02f4*/ 	.word	0x000000e8
        /*02f8*/ 	.short	0x0100
        /*02fa*/ 	.byte	0x04
	.zero		1


	//   ....[31]....
        /*02fc*/ 	.word	0x00000d30
        /*0300*/ 	.word	0x000000ff
        /*0304*/ 	.word	0x000000f8
        /*0308*/ 	.short	0x0100
        /*030a*/ 	.byte	0x04
	.zero		1


	//   ....[32]....
        /*030c*/ 	.word	0x00001a20
        /*0310*/ 	.word	0x00000000
        /*0314*/ 	.word	0x000000f0
        /*0318*/ 	.short	0x010a
        /*031a*/ 	.byte	0xff
	.zero		1


	//   ....[33]....
        /*031c*/ 	.word	0x00001a40
        /*0320*/ 	.word	0x00000000
        /*0324*/ 	.word	0x000000e0
        /*0328*/ 	.short	0x0101
        /*032a*/ 	.byte	0xff
	.zero		1


	//   ....[34]....
        /*032c*/ 	.word	0x00001b00
        /*0330*/ 	.word	0x000000ff
        /*0334*/ 	.word	0x00000018
        /*0338*/ 	.short	0x010a
        /*033a*/ 	.byte	0x04
	.zero		1


	//   ....[35]....
        /*033c*/ 	.word	0x00001b90
        /*0340*/ 	.word	0x000000ff
        /*0344*/ 	.word	0x00000018
        /*0348*/ 	.short	0x010a
        /*034a*/ 	.byte	0x21
	.zero		1


	//   ....[36]....
        /*034c*/ 	.word	0x00001d20
        /*0350*/ 	.word	0x000000ff
        /*0354*/ 	.word	0x00000018
        /*0358*/ 	.short	0x010a
        /*035a*/ 	.byte	0x05
	.zero		1


	//   ....[37]....
        /*035c*/ 	.word	0x00001e70
        /*0360*/ 	.word	0x000000ff
        /*0364*/ 	.word	0x00000078
        /*0368*/ 	.short	0x0101
        /*036a*/ 	.byte	0x15
	.zero		1


	//   ....[38]....
        /*036c*/ 	.word	0x00001e90
        /*0370*/ 	.word	0x000000ff
        /*0374*/ 	.word	0x00000018
        /*0378*/ 	.short	0x010a
        /*037a*/ 	.byte	0x04
	.zero		1


	//   ....[39]....
        /*037c*/ 	.word	0x00001f10
        /*0380*/ 	.word	0x000000ff
        /*0384*/ 	.word	0x00000018
        /*0388*/ 	.short	0x010a
        /*038a*/ 	.byte	0x11
	.zero		1


	//   ....[40]....
        /*038c*/ 	.word	0x000020a0
        /*0390*/ 	.word	0x000000ff
        /*0394*/ 	.word	0x00000018
        /*0398*/ 	.short	0x010a
        /*039a*/ 	.byte	0x05
	.zero		1


	//   ....[41]....
        /*039c*/ 	.word	0x000021e0
        /*03a0*/ 	.word	0x00000003
        /*03a4*/ 	.word	0x00000080
        /*03a8*/ 	.short	0x010a
        /*03aa*/ 	.byte	0xff
	.zero		1


	//   ....[42]....
        /*03ac*/ 	.word	0x00002330
        /*03b0*/ 	.word	0x00000000
        /*03b4*/ 	.word	0x00000000
        /*03b8*/ 	.short	0x0101
        /*03ba*/ 	.byte	0xff
	.zero		1


	//   ....[43]....
        /*03bc*/ 	.word	0x000028f0
        /*03c0*/ 	.word	0x000000ff
        /*03c4*/ 	.word	0x00000000
        /*03c8*/ 	.short	0x010a
        /*03ca*/ 	.byte	0x04
	.zero		1


	//   ....[44]....
        /*03cc*/ 	.word	0x00002980
        /*03d0*/ 	.word	0x000000ff
        /*03d4*/ 	.word	0x00000000
        /*03d8*/ 	.short	0x010a
        /*03da*/ 	.byte	0x05
	.zero		1


	//   ....[45]....
        /*03dc*/ 	.word	0x00002a20
        /*03e0*/ 	.word	0x00000000
        /*03e4*/ 	.word	0x00000000
        /*03e8*/ 	.short	0x010a
        /*03ea*/ 	.byte	0xff
	.zero		1


	//   ....[46]....
        /*03ec*/ 	.word	0x00002b60
        /*03f0*/ 	.word	0x00000002
        /*03f4*/ 	.word	0x000000e0
        /*03f8*/ 	.short	0x010a
        /*03fa*/ 	.byte	0xff
	.zero		1


	//   ....[47]....
        /*03fc*/ 	.word	0x00002bc0
        /*0400*/ 	.word	0x00000004
        /*0404*/ 	.word	0x00000000
        /*0408*/ 	.short	0x0101
        /*040a*/ 	.byte	0xff
	.zero		1


	//   ....[48]....
        /*040c*/ 	.word	0x00002be0
        /*0410*/ 	.word	0x000000ff
        /*0414*/ 	.word	0x00000090
        /*0418*/ 	.short	0x010a
        /*041a*/ 	.byte	0x04
	.zero		1


	//   ....[49]....
        /*041c*/ 	.word	0x00002d00
        /*0420*/ 	.word	0x00000002
        /*0424*/ 	.word	0x00000080
        /*0428*/ 	.short	0x010a
        /*042a*/ 	.byte	0xff
	.zero		1


	//   ....[50]....
        /*042c*/ 	.word	0x00002e10
        /*0430*/ 	.word	0x00000002
        /*0434*/ 	.word	0x00000000
        /*0438*/ 	.short	0x0101
        /*043a*/ 	.byte	0xff
	.zero		1


	//   ....[51]....
        /*043c*/ 	.word	0x00002ea0
        /*0440*/ 	.word	0x000000ff
        /*0444*/ 	.word	0x00000090
        /*0448*/ 	.short	0x0106
        /*044a*/ 	.byte	0x04
	.zero		1


	//   ....[52]....
        /*044c*/ 	.word	0x00002ec0
        /*0450*/ 	.word	0x000000ff
        /*0454*/ 	.word	0x00000090
        /*0458*/ 	.short	0x010a
        /*045a*/ 	.byte	0x04
	.zero		1


	//   ....[53]....
        /*045c*/ 	.word	0x00002f50
        /*0460*/ 	.word	0x000000ff
        /*0464*/ 	.word	0x00000090
        /*0468*/ 	.short	0x0106
        /*046a*/ 	.byte	0x07
	.zero		1


	//   ....[54]....
        /*046c*/ 	.word	0x00002f90
        /*0470*/ 	.word	0x00000000
        /*0474*/ 	.word	0x00000090
        /*0478*/ 	.short	0x010a
        /*047a*/ 	.byte	0xff
	.zero		1


	//   ....[55]....
        /*047c*/ 	.word	0x000034b0
        /*0480*/ 	.word	0x00000000
        /*0484*/ 	.word	0x00000080
        /*0488*/ 	.short	0x010a
        /*048a*/ 	.byte	0xff
	.zero		1


	//   ....[56]....
        /*048c*/ 	.word	0x000035b0
        /*0490*/ 	.word	0x00000003
        /*0494*/ 	.word	0x00000000
        /*0498*/ 	.short	0x0101
        /*049a*/ 	.byte	0xff
	.zero		1


	//   ....[57]....
        /*049c*/ 	.word	0x000035c0
        /*04a0*/ 	.word	0x000000ff
        /*04a4*/ 	.word	0x00000000
        /*04a8*/ 	.short	0x010a
        /*04aa*/ 	.byte	0x04
	.zero		1


	//   ....[58]....
        /*04ac*/ 	.word	0x00003640
        /*04b0*/ 	.word	0x000000ff
        /*04b4*/ 	.word	0x000000c0
        /*04b8*/ 	.short	0x010a
        /*04ba*/ 	.byte	0x17
	.zero		1


	//   ....[59]....
        /*04bc*/ 	.word	0x00003720
        /*04c0*/ 	.word	0x000000ff
        /*04c4*/ 	.word	0x00000000
        /*04c8*/ 	.short	0x010a
        /*04ca*/ 	.byte	0x05
	.zero		1


	//   ....[60]....
        /*04cc*/ 	.word	0x00003860
        /*04d0*/ 	.word	0x000000ff
        /*04d4*/ 	.word	0x00000000
        /*04d8*/ 	.short	0x010a
        /*04da*/ 	.byte	0x04
	.zero		1


	//   ....[61]....
        /*04dc*/ 	.word	0x00003a50
        /*04e0*/ 	.word	0x000000ff
        /*04e4*/ 	.word	0x00000000
        /*04e8*/ 	.short	0x010a
        /*04ea*/ 	.byte	0x04
	.zero		1


	//   ....[62]....
        /*04ec*/ 	.word	0x00003ae0
        /*04f0*/ 	.word	0x000000ff
        /*04f4*/ 	.word	0x00000000
        /*04f8*/ 	.short	0x010a
        /*04fa*/ 	.byte	0x05
	.zero		1


	//   ....[63]....
        /*04fc*/ 	.word	0x00003b70
        /*0500*/ 	.word	0x000000ff
        /*0504*/ 	.word	0x00000000
        /*0508*/ 	.short	0x010a
        /*050a*/ 	.byte	0x05
	.zero		1


	//   ....[64]....
        /*050c*/ 	.word	0x00003c00
        /*0510*/ 	.word	0x000000ff
        /*0514*/ 	.word	0x00000000
        /*0518*/ 	.short	0x010a
        /*051a*/ 	.byte	0x04
	.zero		1


	//   ....[65]....
        /*051c*/ 	.word	0x00004110
        /*0520*/ 	.word	0x0000000c
        /*0524*/ 	.word	0x00000080
        /*0528*/ 	.short	0x010a
        /*052a*/ 	.byte	0xff
	.zero		1


	//   ....[66]....
        /*052c*/ 	.word	0x00004280
        /*0530*/ 	.word	0x00000000
        /*0534*/ 	.word	0x00000000
        /*0538*/ 	.short	0x0101
        /*053a*/ 	.byte	0xff
	.zero		1


	//   ....[67]....
        /*053c*/ 	.word	0x00004710
        /*0540*/ 	.word	0x000000ff
        /*0544*/ 	.word	0x00000078
        /*0548*/ 	.short	0x010a
        /*054a*/ 	.byte	0x15
	.zero		1


	//   ....[68]....
        /*054c*/ 	.word	0x00004890
        /*0550*/ 	.word	0x000000ff
        /*0554*/ 	.word	0x00000050
        /*0558*/ 	.short	0x010a
        /*055a*/ 	.byte	0x15
	.zero		1


	//   ....[69]....
        /*055c*/ 	.word	0x00004a00
        /*0560*/ 	.word	0x000000ff
        /*0564*/ 	.word	0x00000030
        /*0568*/ 	.short	0x010b
        /*056a*/ 	.byte	0x15
	.zero		1


	//   ....[70]....
        /*056c*/ 	.word	0x00004a10
        /*0570*/ 	.word	0x000000ff
        /*0574*/ 	.word	0x00000000
        /*0578*/ 	.short	0x0101
        /*057a*/ 	.byte	0x28
	.zero		1


	//   ....[71]....
        /*057c*/ 	.word	0x00004a20
        /*0580*/ 	.word	0x000000ff
        /*0584*/ 	.word	0x00000058
        /*0588*/ 	.short	0x010a
        /*058a*/ 	.byte	0x15
	.zero		1


	//   ....[72]....
        /*058c*/ 	.word	0x00004b70
        /*0590*/ 	.word	0x000000ff
        /*0594*/ 	.word	0x00000038
        /*0598*/ 	.short	0x010b
        /*059a*/ 	.byte	0x15
	.zero		1


	//   ....[73]....
        /*059c*/ 	.word	0x00004b80
        /*05a0*/ 	.word	0x000000ff
        /*05a4*/ 	.word	0x00000000
        /*05a8*/ 	.short	0x0101
        /*05aa*/ 	.byte	0x27
	.zero		1


	//   ....[74]....
        /*05ac*/ 	.word	0x00004b90
        /*05b0*/ 	.word	0x000000ff
        /*05b4*/ 	.word	0x00000060
        /*05b8*/ 	.short	0x010a
        /*05ba*/ 	.byte	0x15
	.zero		1


	//   ....[75]....
        /*05bc*/ 	.word	0x00004cd0
        /*05c0*/ 	.word	0x000000ff
        /*05c4*/ 	.word	0x00000040
        /*05c8*/ 	.short	0x010b
        /*05ca*/ 	.byte	0x15
	.zero		1


	//   ....[76]....
        /*05cc*/ 	.word	0x00004ce0
        /*05d0*/ 	.word	0x000000ff
        /*05d4*/ 	.word	0x00000000
        /*05d8*/ 	.short	0x0101
        /*05da*/ 	.byte	0x26
	.zero		1


	//   ....[77]....
        /*05dc*/ 	.word	0x00004cf0
        /*05e0*/ 	.word	0x000000ff
        /*05e4*/ 	.word	0x00000068
        /*05e8*/ 	.short	0x010a
        /*05ea*/ 	.byte	0x15
	.zero		1


	//   ....[78]....
        /*05ec*/ 	.word	0x00004ef0
        /*05f0*/ 	.word	0x000000ff
        /*05f4*/ 	.word	0x00000048
        /*05f8*/ 	.short	0x010b
        /*05fa*/ 	.byte	0x15
	.zero		1


	//   ....[79]....
        /*05fc*/ 	.word	0x00004f00
        /*0600*/ 	.word	0x000000ff
        /*0604*/ 	.word	0x00000000
        /*0608*/ 	.short	0x0101
        /*060a*/ 	.byte	0x25
	.zero		1


	//   ....[80]....
        /*060c*/ 	.word	0x00004f30
        /*0610*/ 	.word	0x000000ff
        /*0614*/ 	.word	0x00000050
        /*0618*/ 	.short	0x010a
        /*061a*/ 	.byte	0x15
	.zero		1


	//   ....[81]....
        /*061c*/ 	.word	0x00004f50
        /*0620*/ 	.word	0x000000ff
        /*0624*/ 	.word	0x00000058
        /*0628*/ 	.short	0x010a
        /*062a*/ 	.byte	0x15
	.zero		1


	//   ....[82]....
        /*062c*/ 	.word	0x00004f70
        /*0630*/ 	.word	0x000000ff
        /*0634*/ 	.word	0x00000060
        /*0638*/ 	.short	0x010a
        /*063a*/ 	.byte	0x15
	.zero		1


	//   ....[83]....
        /*063c*/ 	.word	0x00004fb0
        /*0640*/ 	.word	0x00000000
        /*0644*/ 	.word	0x00000068
        /*0648*/ 	.short	0x010a
        /*064a*/ 	.byte	0xff
	.zero		1


	//   ....[84]....
        /*064c*/ 	.word	0x000052f0
        /*0650*/ 	.word	0x00000003
        /*0654*/ 	.word	0x00000080
        /*0658*/ 	.short	0x010a
        /*065a*/ 	.byte	0xff
	.zero		1


	//   ....[85]....
        /*065c*/ 	.word	0x00005470
        /*0660*/ 	.word	0x00000000
        /*0664*/ 	.word	0x00000000
        /*0668*/ 	.short	0x0101
        /*066a*/ 	.byte	0xff
	.zero		1


	//   ....[86]....
        /*066c*/ 	.word	0x00006010
        /*0670*/ 	.word	0x000000ff
        /*0674*/ 	.word	0x00000030
        /*0678*/ 	.short	0x010a
        /*067a*/ 	.byte	0x2c
	.zero		1


	//   ....[87]....
        /*067c*/ 	.word	0x00006080
        /*0680*/ 	.word	0x00000062
        /*0684*/ 	.word	0x000000a0
        /*0688*/ 	.short	0x010a
        /*068a*/ 	.byte	0xff
	.zero		1


	//   ....[88]....
        /*068c*/ 	.word	0x000061a0
        /*0690*/ 	.word	0x000000ff
        /*0694*/ 	.word	0x00000030
        /*0698*/ 	.short	0x010a
        /*069a*/ 	.byte	0x2c
	.zero		1


	//   ....[89]....
        /*069c*/ 	.word	0x000062a0
        /*06a0*/ 	.word	0x00000062
        /*06a4*/ 	.word	0x000000a0
        /*06a8*/ 	.short	0x010a
        /*06aa*/ 	.byte	0xff
	.zero		1


	//   ....[90]....
        /*06ac*/ 	.word	0x00006da0
        /*06b0*/ 	.word	0x00000000
        /*06b4*/ 	.word	0x00000000
        /*06b8*/ 	.short	0x0101
        /*06ba*/ 	.byte	0xff
	.zero		1


	//   ....[91]....
        /*06bc*/ 	.word	0x00006db0
        /*06c0*/ 	.word	0x00000003
        /*06c4*/ 	.word	0x00000030
        /*06c8*/ 	.short	0x010a
        /*06ca*/ 	.byte	0xff
	.zero		1


	//   ....[92]....
        /*06cc*/ 	.word	0x00006e80
        /*06d0*/ 	.word	0x00000003
        /*06d4*/ 	.word	0x00000030
        /*06d8*/ 	.short	0x010a
        /*06da*/ 	.byte	0xff
	.zero		1


	//   ....[93]....
        /*06dc*/ 	.word	0x00007a10
        /*06e0*/ 	.word	0x00000066
        /*06e4*/ 	.word	0x00000000
        /*06e8*/ 	.short	0x0101
        /*06ea*/ 	.byte	0xff
	.zero		1


	//   ....[94]....
        /*06ec*/ 	.word	0x00007a30
        /*06f0*/ 	.word	0x0000003f
        /*06f4*/ 	.word	0x00000030
        /*06f8*/ 	.short	0x010a
        /*06fa*/ 	.byte	0xff
	.zero		1


	//   ....[95]....
        /*06fc*/ 	.word	0x00007af0
        /*0700*/ 	.word	0x0000003f
        /*0704*/ 	.word	0x00000030
        /*0708*/ 	.short	0x010a
        /*070a*/ 	.byte	0xff
	.zero		1


	//   ....[96]....
        /*070c*/ 	.word	0x00008670
        /*0710*/ 	.word	0x00000066
        /*0714*/ 	.word	0x00000000
        /*0718*/ 	.short	0x0101
        /*071a*/ 	.byte	0xff
	.zero		1


	//   ....[97]....
        /*071c*/ 	.word	0x00008690
        /*0720*/ 	.word	0x0000006c
        /*0724*/ 	.word	0x00000030
        /*0728*/ 	.short	0x010a
        /*072a*/ 	.byte	0xff
	.zero		1


	//   ....[98]....
        /*072c*/ 	.word	0x00008750
        /*0730*/ 	.word	0x0000006c
        /*0734*/ 	.word	0x00000030
        /*0738*/ 	.short	0x010a
        /*073a*/ 	.byte	0xff
	.zero		1


	//   ....[99]....
        /*073c*/ 	.word	0x00008b90
        /*0740*/ 	.word	0x000000ff
        /*0744*/ 	.word	0x00000000
        /*0748*/ 	.short	0x0101
        /*074a*/ 	.byte	0x04
	.zero		1


	//   ....[100]....
        /*074c*/ 	.word	0x00009340
        /*0750*/ 	.word	0x00000002
        /*0754*/ 	.word	0x00000000
        /*0758*/ 	.short	0x0101
        /*075a*/ 	.byte	0xff
	.zero		1


	//   ....[101]....
        /*075c*/ 	.word	0x000095f0
        /*0760*/ 	.word	0x000000ff
        /*0764*/ 	.word	0x00000000
        /*0768*/ 	.short	0x0101
        /*076a*/ 	.byte	0x04
	.zero		1


	//   ....[102]....
        /*076c*/ 	.word	0x00009610
        /*0770*/ 	.word	0x00000000
        /*0774*/ 	.word	0x000000f0
        /*0778*/ 	.short	0x010a
        /*077a*/ 	.byte	0xff
	.zero		1


	//   ....[103]....
        /*077c*/ 	.word	0x00009670
        /*0780*/ 	.word	0x00000000
        /*0784*/ 	.word	0x00000018
        /*0788*/ 	.short	0x010a
        /*078a*/ 	.byte	0xff
	.zero		1


	//   ....[104]....
        /*078c*/ 	.word	0x000096d0
        /*0790*/ 	.word	0x00000000
        /*0794*/ 	.word	0x00000018
        /*0798*/ 	.short	0x010a
        /*079a*/ 	.byte	0xff
	.zero		1


	//   ....[105]....
        /*079c*/ 	.word	0x00009720
        /*07a0*/ 	.word	0x00000003
        /*07a4*/ 	.word	0x00000080
        /*07a8*/ 	.short	0x010a
        /*07aa*/ 	.byte	0xff
	.zero		1


	//   ....[106]....
        /*07ac*/ 	.word	0x00009780
        /*07b0*/ 	.word	0x00000000
        /*07b4*/ 	.word	0x00000000
        /*07b8*/ 	.short	0x010a
        /*07ba*/ 	.byte	0xff
	.zero		1


	//   ....[107]....
        /*07bc*/ 	.word	0x000097e0
        /*07c0*/ 	.word	0x00000000
        /*07c4*/ 	.word	0x00000000
        /*07c8*/ 	.short	0x010a
        /*07ca*/ 	.byte	0xff
	.zero		1


	//   ....[108]....
        /*07cc*/ 	.word	0x00009830
        /*07d0*/ 	.word	0x00000002
        /*07d4*/ 	.word	0x000000e0
        /*07d8*/ 	.short	0x010a
        /*07da*/ 	.byte	0xff
	.zero		1


	//   ....[109]....
        /*07dc*/ 	.word	0x00009890
        /*07e0*/ 	.word	0x00000002
        /*07e4*/ 	.word	0x00000090
        /*07e8*/ 	.short	0x010a
        /*07ea*/ 	.byte	0xff
	.zero		1


	//   ....[110]....
        /*07ec*/ 	.word	0x000098e0
        /*07f0*/ 	.word	0x00000002
        /*07f4*/ 	.word	0x00000080
        /*07f8*/ 	.short	0x010a
        /*07fa*/ 	.byte	0xff
	.zero		1


	//   ....[111]....
        /*07fc*/ 	.word	0x00009940
        /*0800*/ 	.word	0x00000000
        /*0804*/ 	.word	0x00000090
        /*0808*/ 	.short	0x010a
        /*080a*/ 	.byte	0xff
	.zero		1


	//   ....[112]....
        /*080c*/ 	.word	0x00009990
        /*0810*/ 	.word	0x00000000
        /*0814*/ 	.word	0x00000080
        /*0818*/ 	.short	0x010a
        /*081a*/ 	.byte	0xff
	.zero		1


	//   ....[113]....
        /*081c*/ 	.word	0x000099f0
        /*0820*/ 	.word	0x00000003
        /*0824*/ 	.word	0x000000c0
        /*0828*/ 	.short	0x010a
        /*082a*/ 	.byte	0xff
	.zero		1


	//   ....[114]....
        /*082c*/ 	.word	0x00009a50
        /*0830*/ 	.word	0x00000000
        /*0834*/ 	.word	0x00000000
        /*0838*/ 	.short	0x010a
        /*083a*/ 	.byte	0xff
	.zero		1


	//   ....[115]....
        /*083c*/ 	.word	0x00009ab0
        /*0840*/ 	.word	0x00000000
        /*0844*/ 	.word	0x00000000
        /*0848*/ 	.short	0x010a
        /*084a*/ 	.byte	0xff
	.zero		1


	//   ....[116]....
        /*084c*/ 	.word	0x00009b10
        /*0850*/ 	.word	0x00000000
        /*0854*/ 	.word	0x00000000
        /*0858*/ 	.short	0x010a
        /*085a*/ 	.byte	0xff
	.zero		1


	//   ....[117]....
        /*085c*/ 	.word	0x00009b70
        /*0860*/ 	.word	0x00000000
        /*0864*/ 	.word	0x00000000
        /*0868*/ 	.short	0x010a
        /*086a*/ 	.byte	0xff
	.zero		1


	//   ....[118]....
        /*086c*/ 	.word	0x00009bd0
        /*0870*/ 	.word	0x00000000
        /*0874*/ 	.word	0x00000000
        /*0878*/ 	.short	0x010a
        /*087a*/ 	.byte	0xff
	.zero		1


	//   ....[119]....
        /*087c*/ 	.word	0x00009c20
        /*0880*/ 	.word	0x0000000c
        /*0884*/ 	.word	0x00000080
        /*0888*/ 	.short	0x010a
        /*088a*/ 	.byte	0xff
	.zero		1


	//   ....[120]....
        /*088c*/ 	.word	0x00009c80
        /*0890*/ 	.word	0x00000000
        /*0894*/ 	.word	0x00000078
        /*0898*/ 	.short	0x010a
        /*089a*/ 	.byte	0xff
	.zero		1


	//   ....[121]....
        /*089c*/ 	.word	0x00009ce0
        /*08a0*/ 	.word	0x00000000
        /*08a4*/ 	.word	0x00000050
        /*08a8*/ 	.short	0x010a
        /*08aa*/ 	.byte	0xff
	.zero		1


	//   ....[122]....
        /*08ac*/ 	.word	0x00009d40
        /*08b0*/ 	.word	0x00000000
        /*08b4*/ 	.word	0x00000058
        /*08b8*/ 	.short	0x010a
        /*08ba*/ 	.byte	0xff
	.zero		1


	//   ....[123]....
        /*08bc*/ 	.word	0x00009da0
        /*08c0*/ 	.word	0x00000000
        /*08c4*/ 	.word	0x00000060
        /*08c8*/ 	.short	0x010a
        /*08ca*/ 	.byte	0xff
	.zero		1


	//   ....[124]....
        /*08cc*/ 	.word	0x00009e00
        /*08d0*/ 	.word	0x00000000
        /*08d4*/ 	.word	0x00000068
        /*08d8*/ 	.short	0x010a
        /*08da*/ 	.byte	0xff
	.zero		1


	//   ....[125]....
        /*08dc*/ 	.word	0x00009e60
        /*08e0*/ 	.word	0x00000000
        /*08e4*/ 	.word	0x00000050
        /*08e8*/ 	.short	0x010a
        /*08ea*/ 	.byte	0xff
	.zero		1


	//   ....[126]....
        /*08ec*/ 	.word	0x00009ec0
        /*08f0*/ 	.word	0x00000000
        /*08f4*/ 	.word	0x00000058
        /*08f8*/ 	.short	0x010a
        /*08fa*/ 	.byte	0xff
	.zero		1


	//   ....[127]....
        /*08fc*/ 	.word	0x00009f20
        /*0900*/ 	.word	0x00000000
        /*0904*/ 	.word	0x00000060
        /*0908*/ 	.short	0x010a
        /*090a*/ 	.byte	0xff
	.zero		1


	//   ....[128]....
        /*090c*/ 	.word	0x00009f70
        /*0910*/ 	.word	0x00000003
        /*0914*/ 	.word	0x00000080
        /*0918*/ 	.short	0x010a
        /*091a*/ 	.byte	0xff
	.zero		1


	//   ....[129]....
        /*091c*/ 	.word	0x00009fd0
        /*0920*/ 	.word	0x00000000
        /*0924*/ 	.word	0x00000030
        /*0928*/ 	.short	0x010a
        /*092a*/ 	.byte	0xff
	.zero		1


	//   ....[130]....
        /*092c*/ 	.word	0x0000a020
        /*0930*/ 	.word	0x00000062
        /*0934*/ 	.word	0x000000a0
        /*0938*/ 	.short	0x010a
        /*093a*/ 	.byte	0xff
	.zero		1


	//   ....[131]....
        /*093c*/ 	.word	0x0000a070
        /*0940*/ 	.word	0x00000003
        /*0944*/ 	.word	0x00000030
        /*0948*/ 	.short	0x010a
        /*094a*/ 	.byte	0xff
	.zero		1


	//   ....[132]....
        /*094c*/ 	.word	0x0000a0c0
        /*0950*/ 	.word	0x0000003f
        /*0954*/ 	.word	0x00000030
        /*0958*/ 	.short	0x010a
        /*095a*/ 	.byte	0xff
	.zero		1


	//   ....[133]....
        /*095c*/ 	.word	0x0000a110
        /*0960*/ 	.word	0x0000006c
        /*0964*/ 	.word	0x00000030
        /*0968*/ 	.short	0x010a
        /*096a*/ 	.byte	0xff
	.zero		1


	//----- nvinfo : EIATTR_NUM_MBARRIERS
	.align		4
.L_47:
        /*096c*/ 	.byte	0x03, 0x38
        /*096e*/ 	.short	0x0020


	//----- nvinfo : EIATTR_EXIT_INSTR_OFFSETS
	.align		4
        /*0970*/ 	.byte	0x04, 0x1c
        /*0972*/ 	.short	(.L_49 - .L_48)


	//   ....[0]....
.L_48:
        /*0974*/ 	.word	0x00002a50


	//   ....[1]....
        /*0978*/ 	.word	0x00002f60


	//   ....[2]....
        /*097c*/ 	.word	0x00002fc0


	//   ....[3]....
        /*0980*/ 	.word	0x00003e60


	//   ....[4]....
        /*0984*/ 	.word	0x00004fe0


	//   ....[5]....
        /*0988*/ 	.word	0x00005020


	//   ....[6]....
        /*098c*/ 	.word	0x000094d0


	//   ....[7]....
        /*0990*/ 	.word	0x00009550


	//   ....[8]....
        /*0994*/ 	.word	0x00009580


	//   ....[9]....
        /*0998*/ 	.word	0x00009600


	//----- nvinfo : EIATTR_MAX_THREADS
	.align		4
.L_49:
        /*099c*/ 	.byte	0x04, 0x05
        /*099e*/ 	.short	(.L_51 - .L_50)
.L_50:
        /*09a0*/ 	.word	0x00000100
        /*09a4*/ 	.word	0x00000001
        /*09a8*/ 	.word	0x00000001


	//----- nvinfo : EIATTR_CRS_STACK_SIZE
	.align		4
.L_51:
        /*09ac*/ 	.byte	0x04, 0x1e
        /*09ae*/ 	.short	(.L_53 - .L_52)
.L_52:
        /*09b0*/ 	.word	0x00000000


	//----- nvinfo : EIATTR_CBANK_PARAM_SIZE
	.align		4
.L_53:
        /*09b4*/ 	.byte	0x03, 0x19
        /*09b6*/ 	.short	0x0800


	//----- nvinfo : EIATTR_PARAM_CBANK
	.align		4
        /*09b8*/ 	.byte	0x04, 0x0a
        /*09ba*/ 	.short	(.L_55 - .L_54)
	.align		4
.L_54:
        /*09bc*/ 	.word	index@(.nv.constant0._ZN7cutlass13device_kernelINS_4gemm6kernel13GemmUniversalIN4cute5tupleIJiiiiEEENS1_10collective13CollectiveMmaINS1_35MainloopSm100TmaUmmaWarpSpecializedILi3ELi2ELi4ENS5_IJNS4_1CILi2EEESB_NSA_ILi1EEEEEEEENS5_IJNSA_ILi64EEENSA_ILi256EEENSA_ILi32EEEEEENS_10bfloat16_tENS5_IJlSC_lEEESJ_SK_NS4_8TiledMMAINS4_8MMA_AtomIJNS4_20SM100_MMA_F16BF16_SSISJ_SJ_fLi64ELi256ELNS4_4UMMA5MajorE0ELSP_0ELNSO_7ScaleInE0ELSQ_0EEEEEENS4_6LayoutINS5_IJSC_SC_SC_EEENS5_IJNSA_ILi0EEESV_SV_EEEEENS5_IJNS4_10UnderscoreESY_SY_EEEEENS4_23SM90_TMA_LOAD_MULTICASTENS4_14ComposedLayoutINS4_7SwizzleILi2ELi4ELi3EEENS4_18smem_ptr_flag_bitsILi16EEENST_INS5_IJNSA_ILi8EEESH_EEENS5_IJSH_SC_EEEEEEEvNS4_8identityES11_S1B_vS1C_EENS_8epilogue10collective18CollectiveEpilogueINS1E_23Sm100TmaWarpSpecializedILi4ELi2ELi32ELb1ELb0EEEJSI_NS5_IJNST_ISF_SC_EES1J_EEESJ_SK_SJ_SK_NS1E_6fusion15FusionCallbacksIS1I_NS1L_17LinearCombinationISJ_fSJ_fLNS_15FloatRoundStyleE2EEESI_S1K_JEEENS4_5SM1004TMEM4LOAD26SM100_TMEM_LOAD_16dp256b8xENS4_13SM90_TMA_LOADENS12_INS13_ILi3ELi4ELi3EEES16_NST_INS5_IJS17_SF_EEENS5_IJSF_SC_EEEEEEENS4_17SM75_U32x4_LDSM_NENS4_14SM90_TMA_STOREES20_NS4_17SM90_U32x4_STSM_NENS4_39AutoVectorizingCopyWithAssumedAlignmentILi128EEEEEEvvEEEEvNT_6ParamsE)
        /*09c0*/ 	.short	0x0380
        /*09c2*/ 	.short	0x0800


	//----- nvinfo : EIATTR_SW_WAR
	.align		4
.L_55:
        /*09c4*/ 	.byte	0x04, 0x36
        /*09c6*/ 	.short	(.L_57 - .L_56)
.L_56:
        /*09c8*/ 	.word	0x00000008
.L_57:


//--------------------- .nv.callgraph             --------------------------
	.section	.nv.callgraph,"",@"SHT_CUDA_CALLGRAPH"
	.align	4
	.sectionentsize	8
	.align		4
        /*0000*/ 	.word	0x00000000
	.align		4
        /*0004*/ 	.word	0xffffffff
	.align		4
        /*0008*/ 	.word	index@(_ZN7cutlass13device_kernelINS_4gemm6kernel13GemmUniversalIN4cute5tupleIJiiiiEEENS1_10collective13CollectiveMmaINS1_35MainloopSm100TmaUmmaWarpSpecializedILi3ELi2ELi4ENS5_IJNS4_1CILi2EEESB_NSA_ILi1EEEEEEEENS5_IJNSA_ILi64EEENSA_ILi256EEENSA_ILi32EEEEEENS_10bfloat16_tENS5_IJlSC_lEEESJ_SK_NS4_8TiledMMAINS4_8MMA_AtomIJNS4_20SM100_MMA_F16BF16_SSISJ_SJ_fLi64ELi256ELNS4_4UMMA5MajorE0ELSP_0ELNSO_7ScaleInE0ELSQ_0EEEEEENS4_6LayoutINS5_IJSC_SC_SC_EEENS5_IJNSA_ILi0EEESV_SV_EEEEENS5_IJNS4_10UnderscoreESY_SY_EEEEENS4_23SM90_TMA_LOAD_MULTICASTENS4_14ComposedLayoutINS4_7SwizzleILi2ELi4ELi3EEENS4_18smem_ptr_flag_bitsILi16EEENST_INS5_IJNSA_ILi8EEESH_EEENS5_IJSH_SC_EEEEEEEvNS4_8identityES11_S1B_vS1C_EENS_8epilogue10collective18CollectiveEpilogueINS1E_23Sm100TmaWarpSpecializedILi4ELi2ELi32ELb1ELb0EEEJSI_NS5_IJNST_ISF_SC_EES1J_EEESJ_SK_SJ_SK_NS1E_6fusion15FusionCallbacksIS1I_NS1L_17LinearCombinationISJ_fSJ_fLNS_15FloatRoundStyleE2EEESI_S1K_JEEENS4_5SM1004TMEM4LOAD26SM100_TMEM_LOAD_16dp256b8xENS4_13SM90_TMA_LOADENS12_INS13_ILi3ELi4ELi3EEES16_NST_INS5_IJS17_SF_EEENS5_IJSF_SC_EEEEEEENS4_17SM75_U32x4_LDSM_NENS4_14SM90_TMA_STOREES20_NS4_17SM90_U32x4_STSM_NENS4_39AutoVectorizingCopyWithAssumedAlignmentILi128EEEEEEvvEEEEvNT_6ParamsE)
	.align		4
        /*000c*/ 	.word	index@(__assertfail)
	.align		4
        /*0010*/ 	.word	0x00000000
	.align		4
        /*0014*/ 	.word	0xfffffffe
	.align		4
        /*0018*/ 	.word	0x00000000
	.align		4
        /*001c*/ 	.word	0xfffffffd
	.align		4
        /*0020*/ 	.word	0x00000000
	.align		4
        /*0024*/ 	.word	0xfffffffc


//--------------------- .nv.constant4             --------------------------
	.section	.nv.constant4,"a",@progbits
	.align	8
	.align		8
.nv.constant4:
        /*0000*/ 	.dword	__assertfail
	.align		8
        /*0008*/ 	.dword	__unnamed_1
	.align		8
        /*0010*/ 	.dword	__unnamed_2
	.align		8
        /*0018*/ 	.dword	_ZN39_INTERNAL_baf91475_4_k_cu_197ddc40_91724cuda3std3__45__cpo5beginE
	.align		8
        /*0020*/ 	.dword	_ZN39_INTERNAL_baf91475_4_k_cu_197ddc40_91724cuda3std3__45__cpo3endE
	.align		8
        /*0028*/ 	.dword	_ZN39_INTERNAL_baf91475_4_k_cu_197ddc40_91724cuda3std3__45__cpo6cbeginE
	.align		8
        /*0030*/ 	.dword	_ZN39_INTERNAL_baf91475_4_k_cu_197ddc40_91724cuda3std3__45__cpo4cendE
	.align		8
        /*0038*/ 	.dword	_ZN39_INTERNAL_baf91475_4_k_cu_197ddc40_91724cuda3std3__441_GLOBAL__N__baf91475_4_k_cu_197ddc40_91726ignoreE
	.align		8
        /*0040*/ 	.dword	_ZN39_INTERNAL_baf91475_4_k_cu_197ddc40_91724cuda3std3__419piecewise_constructE
	.align		8
        /*0048*/ 	.dword	_ZN39_INTERNAL_baf91475_4_k_cu_197ddc40_91724cuda3std3__48in_placeE
	.align		8
        /*0050*/ 	.dword	_ZN39_INTERNAL_baf91475_4_k_cu_197ddc40_91724cuda3std6ranges3__45__cpo4swapE
	.align		8
        /*0058*/ 	.dword	_ZN39_INTERNAL_baf91475_4_k_cu_197ddc40_91724cuda3std6ranges3__45__cpo9iter_moveE
	.align		8
        /*0060*/ 	.dword	_ZN39_INTERNAL_baf91475_4_k_cu_197ddc40_91724cute7productE
	.align		8
        /*0068*/ 	.dword	_ZN39_INTERNAL_baf91475_4_k_cu_197ddc40_91724cute1_E
	.align		8
        /*0070*/ 	.dword	$str$25
	.align		8
        /*0078*/ 	.dword	$str$26
	.align		8
        /*0080*/ 	.dword	$str$27
	.align		8
        /*0088*/ 	.dword	$str$28


//--------------------- .text._ZN7cutlass13device_kernelINS_4gemm6kernel13GemmUniversalIN4cute5tupleIJiiiiEEENS1_10collective13CollectiveMmaINS1_35MainloopSm100TmaUmmaWarpSpecializedILi3ELi2ELi4ENS5_IJNS4_1CILi2EEESB_NSA_ILi1EEEEEEEENS5_IJNSA_ILi64EEENSA_ILi256EEENSA_ILi32EEEEEENS_10bfloat16_tENS5_IJlSC_lEEESJ_SK_NS4_8TiledMMAINS4_8MMA_AtomIJNS4_20SM100_MMA_F16BF16_SSISJ_SJ_fLi64ELi256ELNS4_4UMMA5MajorE0ELSP_0ELNSO_7ScaleInE0ELSQ_0EEEEEENS4_6LayoutINS5_IJSC_SC_SC_EEENS5_IJNSA_ILi0EEESV_SV_EEEEENS5_IJNS4_10UnderscoreESY_SY_EEEEENS4_23SM90_TMA_LOAD_MULTICASTENS4_14ComposedLayoutINS4_7SwizzleILi2ELi4ELi3EEENS4_18smem_ptr_flag_bitsILi16EEENST_INS5_IJNSA_ILi8EEESH_EEENS5_IJSH_SC_EEEEEEEvNS4_8identityES11_S1B_vS1C_EENS_8epilogue10collective18CollectiveEpilogueINS1E_23Sm100TmaWarpSpecializedILi4ELi2ELi32ELb1ELb0EEEJSI_NS5_IJNST_ISF_SC_EES1J_EEESJ_SK_SJ_SK_NS1E_6fusion15FusionCallbacksIS1I_NS1L_17LinearCombinationISJ_fSJ_fLNS_15FloatRoundStyleE2EEESI_S1K_JEEENS4_5SM1004TMEM4LOAD26SM100_TMEM_LOAD_16dp256b8xENS4_13SM90_TMA_LOADENS12_INS13_ILi3ELi4ELi3EEES16_NST_INS5_IJS17_SF_EEENS5_IJSF_SC_EEEEEEENS4_17SM75_U32x4_LDSM_NENS4_14SM90_TMA_STOREES20_NS4_17SM90_U32x4_STSM_NENS4_39AutoVectorizingCopyWithAssumedAlignmentILi128EEEEEEvvEEEEvNT_6ParamsE --------------------------
	.section	.text._ZN7cutlass13device_kernelINS_4gemm6kernel13GemmUniversalIN4cute5tupleIJiiiiEEENS1_10collective13CollectiveMmaINS1_35MainloopSm100TmaUmmaWarpSpecializedILi3ELi2ELi4ENS5_IJNS4_1CILi2EEESB_NSA_ILi1EEEEEEEENS5_IJNSA_ILi64EEENSA_ILi256EEENSA_ILi32EEEEEENS_10bfloat16_tENS5_IJlSC_lEEESJ_SK_NS4_8TiledMMAINS4_8MMA_AtomIJNS4_20SM100_MMA_F16BF16_SSISJ_SJ_fLi64ELi256ELNS4_4UMMA5MajorE0ELSP_0ELNSO_7ScaleInE0ELSQ_0EEEEEENS4_6LayoutINS5_IJSC_SC_SC_EEENS5_IJNSA_ILi0EEESV_SV_EEEEENS5_IJNS4_10UnderscoreESY_SY_EEEEENS4_23SM90_TMA_LOAD_MULTICASTENS4_14ComposedLayoutINS4_7SwizzleILi2ELi4ELi3EEENS4_18smem_ptr_flag_bitsILi16EEENST_INS5_IJNSA_ILi8EEESH_EEENS5_IJSH_SC_EEEEEEEvNS4_8identityES11_S1B_vS1C_EENS_8epilogue10collective18CollectiveEpilogueINS1E_23Sm100TmaWarpSpecializedILi4ELi2ELi32ELb1ELb0EEEJSI_NS5_IJNST_ISF_SC_EES1J_EEESJ_SK_SJ_SK_NS1E_6fusion15FusionCallbacksIS1I_NS1L_17LinearCombinationISJ_fSJ_fLNS_15FloatRoundStyleE2EEESI_S1K_JEEENS4_5SM1004TMEM4LOAD26SM100_TMEM_LOAD_16dp256b8xENS4_13SM90_TMA_LOADENS12_INS13_ILi3ELi4ELi3EEES16_NST_INS5_IJS17_SF_EEENS5_IJSF_SC_EEEEEEENS4_17SM75_U32x4_LDSM_NENS4_14SM90_TMA_STOREES20_NS4_17SM90_U32x4_STSM_NENS4_39AutoVectorizingCopyWithAssumedAlignmentILi128EEEEEEvvEEEEvNT_6ParamsE,"ax",@progbits
	.align	128
.text._ZN7cutlass13device_kernelINS_4gemm6kernel13GemmUniversalIN4cute5tupleIJiiiiEEENS1_10collective13CollectiveMmaINS1_35MainloopSm100TmaUmmaWarpSpecializedILi3ELi2ELi4ENS5_IJNS4_1CILi2EEESB_NSA_ILi1EEEEEEEENS5_IJNSA_ILi64EEENSA_ILi256EEENSA_ILi32EEEEEENS_10bfloat16_tENS5_IJlSC_lEEESJ_SK_NS4_8TiledMMAINS4_8MMA_AtomIJNS4_20SM100_MMA_F16BF16_SSISJ_SJ_fLi64ELi256ELNS4_4UMMA5MajorE0ELSP_0ELNSO_7ScaleInE0ELSQ_0EEEEEENS4_6LayoutINS5_IJSC_SC_SC_EEENS5_IJNSA_ILi0EEESV_SV_EEEEENS5_IJNS4_10UnderscoreESY_SY_EEEEENS4_23SM90_TMA_LOAD_MULTICASTENS4_14ComposedLayoutINS4_7SwizzleILi2ELi4ELi3EEENS4_18smem_ptr_flag_bitsILi16EEENST_INS5_IJNSA_ILi8EEESH_EEENS5_IJSH_SC_EEEEEEEvNS4_8identityES11_S1B_vS1C_EENS_8epilogue10collective18CollectiveEpilogueINS1E_23Sm100TmaWarpSpecializedILi4ELi2ELi32ELb1ELb0EEEJSI_NS5_IJNST_ISF_SC_EES1J_EEESJ_SK_SJ_SK_NS1E_6fusion15FusionCallbacksIS1I_NS1L_17LinearCombinationISJ_fSJ_fLNS_15FloatRoundStyleE2EEESI_S1K_JEEENS4_5SM1004TMEM4LOAD26SM100_TMEM_LOAD_16dp256b8xENS4_13SM90_TMA_LOADENS12_INS13_ILi3ELi4ELi3EEES16_NST_INS5_IJS17_SF_EEENS5_IJSF_SC_EEEEEEENS4_17SM75_U32x4_LDSM_NENS4_14SM90_TMA_STOREES20_NS4_17SM90_U32x4_STSM_NENS4_39AutoVectorizingCopyWithAssumedAlignmentILi128EEEEEEvvEEEEvNT_6ParamsE:
        .type           _ZN7cutlass13device_kernelINS_4gemm6kernel13GemmUniversalIN4cute5tupleIJiiiiEEENS1_10collective13CollectiveMmaINS1_35MainloopSm100TmaUmmaWarpSpecializedILi3ELi2ELi4ENS5_IJNS4_1CILi2EEESB_NSA_ILi1EEEEEEEENS5_IJNSA_ILi64EEENSA_ILi256EEENSA_ILi32EEEEEENS_10bfloat16_tENS5_IJlSC_lEEESJ_SK_NS4_8TiledMMAINS4_8MMA_AtomIJNS4_20SM100_MMA_F16BF16_SSISJ_SJ_fLi64ELi256ELNS4_4UMMA5MajorE0ELSP_0ELNSO_7ScaleInE0ELSQ_0EEEEEENS4_6LayoutINS5_IJSC_SC_SC_EEENS5_IJNSA_ILi0EEESV_SV_EEEEENS5_IJNS4_10UnderscoreESY_SY_EEEEENS4_23SM90_TMA_LOAD_MULTICASTENS4_14ComposedLayoutINS4_7SwizzleILi2ELi4ELi3EEENS4_18smem_ptr_flag_bitsILi16EEENST_INS5_IJNSA_ILi8EEESH_EEENS5_IJSH_SC_EEEEEEEvNS4_8identityES11_S1B_vS1C_EENS_8epilogue10collective18CollectiveEpilogueINS1E_23Sm100TmaWarpSpecializedILi4ELi2ELi32ELb1ELb0EEEJSI_NS5_IJNST_ISF_SC_EES1J_EEESJ_SK_SJ_SK_NS1E_6fusion15FusionCallbacksIS1I_NS1L_17LinearCombinationISJ_fSJ_fLNS_15FloatRoundStyleE2EEESI_S1K_JEEENS4_5SM1004TMEM4LOAD26SM100_TMEM_LOAD_16dp256b8xENS4_13SM90_TMA_LOADENS12_INS13_ILi3ELi4ELi3EEES16_NST_INS5_IJS17_SF_EEENS5_IJSF_SC_EEEEEEENS4_17SM75_U32x4_LDSM_NENS4_14SM90_TMA_STOREES20_NS4_17SM90_U32x4_STSM_NENS4_39AutoVectorizingCopyWithAssumedAlignmentILi128EEEEEEvvEEEEvNT_6ParamsE,@function
        .size           _ZN7cutlass13device_kernelINS_4gemm6kernel13GemmUniversalIN4cute5tupleIJiiiiEEENS1_10collective13CollectiveMmaINS1_35MainloopSm100TmaUmmaWarpSpecializedILi3ELi2ELi4ENS5_IJNS4_1CILi2EEESB_NSA_ILi1EEEEEEEENS5_IJNSA_ILi64EEENSA_ILi256EEENSA_ILi32EEEEEENS_10bfloat16_tENS5_IJlSC_lEEESJ_SK_NS4_8TiledMMAINS4_8MMA_AtomIJNS4_20SM100_MMA_F16BF16_SSISJ_SJ_fLi64ELi256ELNS4_4UMMA5MajorE0ELSP_0ELNSO_7ScaleInE0ELSQ_0EEEEEENS4_6LayoutINS5_IJSC_SC_SC_EEENS5_IJNSA_ILi0EEESV_SV_EEEEENS5_IJNS4_10UnderscoreESY_SY_EEEEENS4_23SM90_TMA_LOAD_MULTICASTENS4_14ComposedLayoutINS4_7SwizzleILi2ELi4ELi3EEENS4_18smem_ptr_flag_bitsILi16EEENST_INS5_IJNSA_ILi8EEESH_EEENS5_IJSH_SC_EEEEEEEvNS4_8identityES11_S1B_vS1C_EENS_8epilogue10collective18CollectiveEpilogueINS1E_23Sm100TmaWarpSpecializedILi4ELi2ELi32ELb1ELb0EEEJSI_NS5_IJNST_ISF_SC_EES1J_EEESJ_SK_SJ_SK_NS1E_6fusion15FusionCallbacksIS1I_NS1L_17LinearCombinationISJ_fSJ_fLNS_15FloatRoundStyleE2EEESI_S1K_JEEENS4_5SM1004TMEM4LOAD26SM100_TMEM_LOAD_16dp256b8xENS4_13SM90_TMA_LOADENS12_INS13_ILi3ELi4ELi3EEES16_NST_INS5_IJS17_SF_EEENS5_IJSF_SC_EEEEEEENS4_17SM75_U32x4_LDSM_NENS4_14SM90_TMA_STOREES20_NS4_17SM90_U32x4_STSM_NENS4_39AutoVectorizingCopyWithAssumedAlignmentILi128EEEEEEvvEEEEvNT_6ParamsE,(.L_x_180 - _ZN7cutlass13device_kernelINS_4gemm6kernel13GemmUniversalIN4cute5tupleIJiiiiEEENS1_10collective13CollectiveMmaINS1_35MainloopSm100TmaUmmaWarpSpecializedILi3ELi2ELi4ENS5_IJNS4_1CILi2EEESB_NSA_ILi1EEEEEEEENS5_IJNSA_ILi64EEENSA_ILi256EEENSA_ILi32EEEEEENS_10bfloat16_tENS5_IJlSC_lEEESJ_SK_NS4_8TiledMMAINS4_8MMA_AtomIJNS4_20SM100_MMA_F16BF16_SSISJ_SJ_fLi64ELi256ELNS4_4UMMA5MajorE0ELSP_0ELNSO_7ScaleInE0ELSQ_0EEEEEENS4_6LayoutINS5_IJSC_SC_SC_EEENS5_IJNSA_ILi0EEESV_SV_EEEEENS5_IJNS4_10UnderscoreESY_SY_EEEEENS4_23SM90_TMA_LOAD_MULTICASTENS4_14ComposedLayoutINS4_7SwizzleILi2ELi4ELi3EEENS4_18smem_ptr_flag_bitsILi16EEENST_INS5_IJNSA_ILi8EEESH_EEENS5_IJSH_SC_EEEEEEEvNS4_8identityES11_S1B_vS1C_EENS_8epilogue10collective18CollectiveEpilogueINS1E_23Sm100TmaWarpSpecializedILi4ELi2ELi32ELb1ELb0EEEJSI_NS5_IJNST_ISF_SC_EES1J_EEESJ_SK_SJ_SK_NS1E_6fusion15FusionCallbacksIS1I_NS1L_17LinearCombinationISJ_fSJ_fLNS_15FloatRoundStyleE2EEESI_S1K_JEEENS4_5SM1004TMEM4LOAD26SM100_TMEM_LOAD_16dp256b8xENS4_13SM90_TMA_LOADENS12_INS13_ILi3ELi4ELi3EEES16_NST_INS5_IJS17_SF_EEENS5_IJSF_SC_EEEEEEENS4_17SM75_U32x4_LDSM_NENS4_14SM90_TMA_STOREES20_NS4_17SM90_U32x4_STSM_NENS4_39AutoVectorizingCopyWithAssumedAlignmentILi128EEEEEEvvEEEEvNT_6ParamsE)
        .other          _ZN7cutlass13device_kernelINS_4gemm6kernel13GemmUniversalIN4cute5tupleIJiiiiEEENS1_10collective13CollectiveMmaINS1_35MainloopSm100TmaUmmaWarpSpecializedILi3ELi2ELi4ENS5_IJNS4_1CILi2EEESB_NSA_ILi1EEEEEEEENS5_IJNSA_ILi64EEENSA_ILi256EEENSA_ILi32EEEEEENS_10bfloat16_tENS5_IJlSC_lEEESJ_SK_NS4_8TiledMMAINS4_8MMA_AtomIJNS4_20SM100_MMA_F16BF16_SSISJ_SJ_fLi64ELi256ELNS4_4UMMA5MajorE0ELSP_0ELNSO_7ScaleInE0ELSQ_0EEEEEENS4_6LayoutINS5_IJSC_SC_SC_EEENS5_IJNSA_ILi0EEESV_SV_EEEEENS5_IJNS4_10UnderscoreESY_SY_EEEEENS4_23SM90_TMA_LOAD_MULTICASTENS4_14ComposedLayoutINS4_7SwizzleILi2ELi4ELi3EEENS4_18smem_ptr_flag_bitsILi16EEENST_INS5_IJNSA_ILi8EEESH_EEENS5_IJSH_SC_EEEEEEEvNS4_8identityES11_S1B_vS1C_EENS_8epilogue10collective18CollectiveEpilogueINS1E_23Sm100TmaWarpSpecializedILi4ELi2ELi32ELb1ELb0EEEJSI_NS5_IJNST_ISF_SC_EES1J_EEESJ_SK_SJ_SK_NS1E_6fusion15FusionCallbacksIS1I_NS1L_17LinearCombinationISJ_fSJ_fLNS_15FloatRoundStyleE2EEESI_S1K_JEEENS4_5SM1004TMEM4LOAD26SM100_TMEM_LOAD_16dp256b8xENS4_13SM90_TMA_LOADENS12_INS13_ILi3ELi4ELi3EEES16_NST_INS5_IJS17_SF_EEENS5_IJSF_SC_EEEEEEENS4_17SM75_U32x4_LDSM_NENS4_14SM90_TMA_STOREES20_NS4_17SM90_U32x4_STSM_NENS4_39AutoVectorizingCopyWithAssumedAlignmentILi128EEEEEEvvEEEEvNT_6ParamsE,@"STO_CUDA_ENTRY STV_DEFAULT"
_ZN7cutlass13device_kernelINS_4gemm6kernel13GemmUniversalIN4cute5tupleIJiiiiEEENS1_10collective13CollectiveMmaINS1_35MainloopSm100TmaUmmaWarpSpecializedILi3ELi2ELi4ENS5_IJNS4_1CILi2EEESB_NSA_ILi1EEEEEEEENS5_IJNSA_ILi64EEENSA_ILi256EEENSA_ILi32EEEEEENS_10bfloat16_tENS5_IJlSC_lEEESJ_SK_NS4_8TiledMMAINS4_8MMA_AtomIJNS4_20SM100_MMA_F16BF16_SSISJ_SJ_fLi64ELi256ELNS4_4UMMA5MajorE0ELSP_0ELNSO_7ScaleInE0ELSQ_0EEEEEENS4_6LayoutINS5_IJSC_SC_SC_EEENS5_IJNSA_ILi0EEESV_SV_EEEEENS5_IJNS4_10UnderscoreESY_SY_EEEEENS4_23SM90_TMA_LOAD_MULTICASTENS4_14ComposedLayoutINS4_7SwizzleILi2ELi4ELi3EEENS4_18smem_ptr_flag_bitsILi16EEENST_INS5_IJNSA_ILi8EEESH_EEENS5_IJSH_SC_EEEEEEEvNS4_8identityES11_S1B_vS1C_EENS_8epilogue10collective18CollectiveEpilogueINS1E_23Sm100TmaWarpSpecializedILi4ELi2ELi32ELb1ELb0EEEJSI_NS5_IJNST_ISF_SC_EES1J_EEESJ_SK_SJ_SK_NS1E_6fusion15FusionCallbacksIS1I_NS1L_17LinearCombinationISJ_fSJ_fLNS_15FloatRoundStyleE2EEESI_S1K_JEEENS4_5SM1004TMEM4LOAD26SM100_TMEM_LOAD_16dp256b8xENS4_13SM90_TMA_LOADENS12_INS13_ILi3ELi4ELi3EEES16_NST_INS5_IJS17_SF_EEENS5_IJSF_SC_EEEEEEENS4_17SM75_U32x4_LDSM_NENS4_14SM90_TMA_STOREES20_NS4_17SM90_U32x4_STSM_NENS4_39AutoVectorizingCopyWithAssumedAlignmentILi128EEEEEEvvEEEEvNT_6ParamsE:
[----:B------:R-:W1:Y:S01]  /*0000*/  LDC R1, c[0x0][0x37c] ;  /* 0x0000df00ff017b82 */ /* 0x000e620000000800 */
[----:B------:R-:W2:Y:S01]  /*0010*/  S2R R94, SR_TID.X ;  /* 0x00000000005e7919 */ /* 0x000ea20000002100 */
[----:B------:R-:W3:Y:S01]  /*0020*/  LDCU.64 UR8, c[0x0][0x890] ;  /* 0x00011200ff0877ac */ /* 0x000ee20008000a00 */
[----:B------:R-:W-:Y:S02]  /*0030*/  PRMT R81, RZ, 0x7610, R81 ;  /* 0x00007610ff517816 */ /* 0x000fe40000000051 */
[----:B------:R-:W-:Y:S01]  /*0040*/  ELECT P3, URZ, PT ;  /* 0x0000000000ff782f */ /* 0x000fe20003860000 */
[----:B---3--:R-:W-:-:S04]  /*0050*/  UISETP.NE.U32.AND UP0, UPT, UR8, URZ, UPT ;  /* 0x000000ff0800728c */ /* 0x008fc8000bf05070 */
[----:B------:R-:W-:Y:S01]  /*0060*/  UISETP.NE.AND.EX UP0, UPT, UR9, URZ, UPT, UP0 ;  /* 0x000000ff0900728c */ /* 0x000fe2000bf05300 */
[----:B--2---:R-:W-:-:S05]  /*0070*/  SHF.R.U32.HI R82, RZ, 0x5, R94 ;  /* 0x00000005ff527819 */ /* 0x004fca000001165e */
[----:B------:R-:W2:Y:S02]  /*0080*/  SHFL.IDX PT, R0, R82, RZ, 0x1f ;  /* 0x00001fff52007589 */ /* 0x000ea400000e0000 */
[----:B--2---:R-:W-:Y:S01]  /*0090*/  R2UR UR17, R0 ;  /* 0x00000000001172ca */ /* 0x004fe200000e0000 */
[----:B-1----:R-:W-:-:S14]  /*00a0*/  BRA.U UP0, `(.L_x_0) ;  /* 0x0000000100307547 */ /* 0x002fdc000b800000 */
[----:B------:R-:W1:Y:S02]  /*00b0*/  LDCU.64 UR4, c[0x0][0x888] ;  /* 0x00011100ff0477ac */ /* 0x000e640008000a00 */
[----:B-1----:R-:W-:-:S04]  /*00c0*/  UISETP.NE.U32.AND UP0, UPT, UR4, URZ, UPT ;  /* 0x000000ff0400728c */ /* 0x002fc8000bf05070 */
[----:B------:R-:W-:-:S09]  /*00d0*/  UISETP.NE.AND.EX UP0, UPT, UR5, URZ, UPT, UP0 ;  /* 0x000000ff0500728c */ /* 0x000fd2000bf05300 */
[----:B------:R-:W-:Y:S05]  /*00e0*/  BRA.U !UP0, `(.L_x_1) ;  /* 0x0000000108147547 */ /* 0x000fea000b800000 */
[----:B------:R-:W1:Y:S01]  /*00f0*/  LDC.64 R2, c[0x0][0x888] ;  /* 0x00022200ff027b82 */ /* 0x000e620000000a00 */
[----:B------:R-:W1:Y:S02]  /*0100*/  LDCU.64 UR4, c[0x0][0x358] ;  /* 0x00006b00ff0477ac */ /* 0x000e640008000a00 */
[----:B-1----:R1:W5:Y:S01]  /*0110*/  LDG.E R41, desc[UR4][R2.64] ;  /* 0x0000000402297981 */ /* 0x002362000c1e1900 */
[----:B------:R-:W-:Y:S01]  /*0120*/  HFMA2 R81, -RZ, RZ, 0, 5.9604644775390625e-08 ;  /* 0x00000001ff517431 */ /* 0x000fe200000001ff */
[----:B------:R-:W-:Y:S05]  /*0130*/  BRA `(.L_x_0) ;  /* 0x00000000000c7947 */ /* 0x000fea0003800000 */
.L_x_1:
[----:B------:R-:W1:Y:S01]  /*0140*/  LDCU UR4, c[0x0][0x880] ;  /* 0x00011000ff0477ac */ /* 0x000e620008000800 */
[----:B------:R-:W-:Y:S01]  /*0150*/  HFMA2 R81, -RZ, RZ, 0, 5.9604644775390625e-08 ;  /* 0x00000001ff517431 */ /* 0x000fe200000001ff */
[----:B-1----:R-:W-:-:S07]  /*0160*/  MOV R41, UR4 ;  /* 0x0000000400297c02 */ /* 0x002fce0008000f00 */
.L_x_0:
[----:B------:R-:W2:Y:S02]  /*0170*/  LDCU.64 UR4, c[0x0][0x8b0] ;  /* 0x00011600ff0477ac */ /* 0x000ea40008000a00 */
[----:B--2---:R-:W-:-:S04]  /*0180*/  UISETP.NE.U32.AND UP0, UPT, UR4, URZ, UPT ;  /* 0x000000ff0400728c */ /* 0x004fc8000bf05070 */
[----:B------:R-:W-:-:S09]  /*0190*/  UISETP.NE.AND.EX UP0, UPT, UR5, URZ, UPT, UP0 ;  /* 0x000000ff0500728c */ /* 0x000fd2000bf05300 */
[----:B------:R-:W-:Y:S05]  /*01a0*/  BRA.U UP0, `(.L_x_2) ;  /* 0x0000000100287547 */ /* 0x000fea000b800000 */
[----:B------:R-:W2:Y:S02]  /*01b0*/  LDCU.64 UR4, c[0x0][0x8a8] ;  /* 0x00011500ff0477ac */ /* 0x000ea40008000a00 */
[----:B--2---:R-:W-:-:S04]  /*01c0*/  UISETP.NE.U32.AND UP0, UPT, UR4, URZ, UPT ;  /* 0x000000ff0400728c */ /* 0x004fc8000bf05070 */
[----:B------:R-:W-:-:S09]  /*01d0*/  UISETP.NE.AND.EX UP0, UPT, UR5, URZ, UPT, UP0 ;  /* 0x000000ff0500728c */ /* 0x000fd2000bf05300 */
[----:B------:R-:W-:Y:S05]  /*01e0*/  BRA.U !UP0, `(.L_x_3) ;  /* 0x0000000108107547 */ /* 0x000fea000b800000 */
[----:B------:R-:W2:Y:S01]  /*01f0*/  LDC.64 R38, c[0x0][0x8a8] ;  /* 0x00022a00ff267b82 */ /* 0x000ea20000000a00 */
[----:B------:R-:W2:Y:S02]  /*0200*/  LDCU.64 UR4, c[0x0][0x358] ;  /* 0x00006b00ff0477ac */ /* 0x000ea40008000a00 */
[----:B--2---:R2:W5:Y:S01]  /*0210*/  LDG.E R38, desc[UR4][R38.64] ;  /* 0x0000000426267981 */ /* 0x004562000c1e1900 */
[----:B------:R-:W-:Y:S05]  /*0220*/  BRA `(.L_x_2) ;  /* 0x0000000000087947 */ /* 0x000fea0003800000 */
.L_x_3:
[----:B------:R-:W2:Y:S02]  /*0230*/  LDCU UR4, c[0x0][0x8a0] ;  /* 0x00011400ff0477ac */ /* 0x000ea40008000800 */
[----:B--2---:R-:W-:Y:S02]  /*0240*/  MOV R38, UR4 ;  /* 0x0000000400267c02 */ /* 0x004fe40008000f00 */
.L_x_2:
[----:B------:R-:W-:Y:S01]  /*0250*/  IMAD.U32 R0, RZ, RZ, UR17 ;  /* 0x00000011ff007e24 */ /* 0x000fe2000f8e00ff */
[----:B------:R-:W-:Y:S04]  /*0260*/  BSSY.RECONVERGENT B0, `(.L_x_4) ;  /* 0x000000c000007945 */ /* 0x000fe80003800200 */
[C---:B------:R-:W-:Y:S02]  /*0270*/  ISETP.NE.OR P1, PT, R0.reuse, 0x1, !P3 ;  /* 0x000000010000780c */ /* 0x040fe40005f25670 */
[----:B------:R-:W-:-:S11]  /*0280*/  ISETP.NE.OR P0, PT, R0, 0x3, !P3 ;  /* 0x000000030000780c */ /* 0x000fd60005f05670 */
[----:B------:R-:W-:Y:S05]  /*0290*/  @P1 BRA `(.L_x_5) ;  /* 0x0000000000201947 */ /* 0x000fea0003800000 */
[----:B------:R-:W3:Y:S02]  /*02a0*/  LDCU.64 UR4, c[0x0][0x348] ;  /* 0x00006900ff0477ac */ /* 0x000ee40008000a00 */
[----:B---3--:R-:W-:Y:S02]  /*02b0*/  UIADD3 UR6, UP1, UPT, UR4, 0x80, URZ ;  /* 0x0000008004067890 */ /* 0x008fe4000ff3e0ff */
[----:B------:R-:W-:Y:S02]  /*02c0*/  UIADD3 UR4, UP0, UPT, UR4, 0x180, URZ ;  /* 0x0000018004047890 */ /* 0x000fe4000ff1e0ff */
[----:B------:R-:W-:Y:S02]  /*02d0*/  UIADD3.X UR7, UPT, UPT, URZ, UR5, URZ, UP1, !UPT ;  /* 0x00000005ff077290 */ /* 0x000fe40008ffe4ff */
[----:B------:R-:W-:-:S07]  /*02e0*/  UIADD3.X UR5, UPT, UPT, URZ, UR5, URZ, UP0, !UPT ;  /* 0x00000005ff057290 */ /* 0x000fce00087fe4ff */
[----:B------:R3:W-:Y:S02]  /*02f0*/  UTMACCTL.PF [UR6] ;  /* 0x00000000060079b9 */ /* 0x0007e40008040000 */
[----:B------:R3:W-:Y:S02]  /*0300*/  UTMACCTL.PF [UR4] ;  /* 0x00000000040079b9 */ /* 0x0007e40008040000 */
[----:B---3--:R-:W-:Y:S01]  /*0310*/  NOP ;  /* 0x0000000000007918 */ /* 0x008fe20000000000 */
.L_x_5:
[----:B------:R-:W-:Y:S05]  /*0320*/  BSYNC.RECONVERGENT B0 ;  /* 0x0000000000007941 */ /* 0x000fea0003800200 */
.L_x_4:
[----:B------:R-:W-:Y:S04]  /*0330*/  BSSY.RECONVERGENT B0, `(.L_x_6) ;  /* 0x000000a000007945 */ /* 0x000fe80003800200 */
        /* <DEDUP_REMOVED lines=9> */
.L_x_7:
[----:B------:R-:W-:Y:S05]  /*03d0*/  BSYNC.RECONVERGENT B0 ;  /* 0x0000000000007941 */ /* 0x000fea0003800200 */
.L_x_6:
[----:B------:R-:W3:Y:S01]  /*03e0*/  LDCU.64 UR4, c[0x0][0x888] ;  /* 0x00011100ff0477ac */ /* 0x000ee20008000a00 */
[----:B------:R-:W-:Y:S02]  /*03f0*/  UISETP.EQ.U32.AND UP1, UPT, UR8, URZ, UPT ;  /* 0x000000ff0800728c */ /* 0x000fe4000bf22070 */
[----:B------:R-:W-:Y:S02]  /*0400*/  UPLOP3.LUT UP3, UPT, UPT, UPT, UPT, 0x80, 0x8 ;  /* 0x000000000008789c */ /* 0x000fe40003f6f070 */
[----:B---3--:R-:W-:-:S04]  /*0410*/  UISETP.NE.U32.AND UP0, UPT, UR4, URZ, UPT ;  /* 0x000000ff0400728c */ /* 0x008fc8000bf05070 */
[----:B------:R-:W-:-:S04]  /*0420*/  UISETP.NE.AND.EX UP0, UPT, UR5, URZ, UPT, UP0 ;  /* 0x000000ff0500728c */ /* 0x000fc8000bf05300 */
[----:B------:R-:W-:-:S04]  /*0430*/  UISETP.EQ.OR.EX UP2, UPT, UR9, URZ, !UP0, UP1 ;  /* 0x000000ff0900728c */ /* 0x000fc8000c742710 */
[----:B------:R-:W-:-:S06]  /*0440*/  UP2UR UR4, UPR, URZ, 0x4 ;  /* 0x00000004ff047883 */ /* 0x000fcc0008000000 */
[----:B------:R-:W-:Y:S01]  /*0450*/  MOV R85, UR4 ;  /* 0x0000000400557c02 */ /* 0x000fe20008000f00 */
[----:B------:R-:W-:Y:S06]  /*0460*/  BRA.U !UP2, `(.L_x_8) ;  /* 0x000000010a207547 */ /* 0x000fec000b800000 */
[----:B------:R-:W-:Y:S01]  /*0470*/  UISETP.NE.U32.AND UP1, UPT, UR8, URZ, UPT ;  /* 0x000000ff0800728c */ /* 0x000fe2000bf25070 */
[----:B-----5:R-:W-:Y:S01]  /*0480*/  FSETP.NEU.AND P0, PT, R41, RZ, PT ;  /* 0x000000ff2900720b */ /* 0x020fe20003f0d000 */
[----:B------:R-:W-:Y:S02]  /*0490*/  USEL UR4, URZ, 0xffffffff, UP0 ;  /* 0xffffffffff047887 */ /* 0x000fe40008000000 */
[----:B------:R-:W-:-:S10]  /*04a0*/  UISETP.NE.AND.EX UP1, UPT, UR9, URZ, UPT, UP1 ;  /* 0x000000ff0900728c */ /* 0x000fd4000bf25310 */
[----:B------:R-:W-:Y:S01]  /*04b0*/  VOTEU.ANY UP0, P0 ;  /* 0x0000000000ff7886 */ /* 0x000fe20000000100 */
[----:B------:R-:W-:-:S04]  /*04c0*/  @!UP1 USEL UR4, URZ, 0xffffffff, UP0 ;  /* 0xffffffffff049887 */ /* 0x000fc80008000000 */
[----:B------:R-:W-:-:S04]  /*04d0*/  ULOP3.LUT UR4, UR4, 0x1, URZ, 0xc0, !UPT ;  /* 0x0000000104047892 */ /* 0x000fc8000f8ec0ff */
[----:B------:R-:W-:-:S11]  /*04e0*/  UISETP.NE.U32.AND UP3, UPT, UR4, 0x1, UPT ;  /* 0x000000010400788c */ /* 0x000fd6000bf65070 */
.L_x_8:
[----:B-1----:R-:W1:Y:S01]  /*04f0*/  SHFL.IDX PT, R2, R82, RZ, 0x1f ;  /* 0x00001fff52027589 */ /* 0x002e6200000e0000 */
[----:B------:R-:W-:-:S04]  /*0500*/  UISETP.NE.AND UP0, UPT, UR17, 0x2, UPT ;  /* 0x000000021100788c */ /* 0x000fc8000bf05270 */
[----:B------:R-:W-:Y:S01]  /*0510*/  USEL UR48, URZ, 0x1, UP0 ;  /* 0x00000001ff307887 */ /* 0x000fe20008000000 */
[----:B-1----:R-:W-:-:S13]  /*0520*/  ISETP.NE.AND P0, PT, R2, RZ, PT ;  /* 0x000000ff0200720c */ /* 0x002fda0003f05270 */
[----:B------:R-:W-:Y:S05]  /*0530*/  @P0 BRA `(.L_x_9) ;  /* 0x0000000000500947 */ /* 0x000fea0003800000 */
[----:B------:R-:W1:Y:S01]  /*0540*/  S2UR UR4, SR_CgaCtaId ;  /* 0x00000000000479c3 */ /* 0x000e620000008800 */
[----:B------:R-:W-:Y:S01]  /*0550*/  UMOV UR5, 0x400 ;  /* 0x0000040000057882 */ /* 0x000fe20000000000 */
[----:B------:R-:W-:Y:S01]  /*0560*/  UMOV UR8, 0x1 ;  /* 0x0000000100087882 */ /* 0x000fe20000000000 */
[----:B------:R-:W-:Y:S01]  /*0570*/  UMOV UR6, 0x3 ;  /* 0x0000000300067882 */ /* 0x000fe20000000000 */
[----:B------:R-:W-:-:S04]  /*0580*/  UIADD3 UR8, UPT, UPT, -UR8, 0x100000, URZ ;  /* 0x0010000008087890 */ /* 0x000fc8000fffe1ff */
[----:B------:R-:W-:Y:S02]  /*0590*/  USHF.L.U32 UR9, UR8, 0xb, URZ ;  /* 0x0000000b08097899 */ /* 0x000fe400080006ff */
[----:B------:R-:W-:Y:S02]  /*05a0*/  USHF.L.U32 UR8, UR8, 0x1, URZ ;  /* 0x0000000108087899 */ /* 0x000fe400080006ff */
[----:B------:R-:W-:-:S04]  /*05b0*/  UIADD3 UR6, UPT, UPT, -UR6, 0x100000, URZ ;  /* 0x0010000006067890 */ /* 0x000fc8000fffe1ff */
[----:B------:R-:W-:Y:S02]  /*05c0*/  USHF.L.U32 UR7, UR6, 0xb, URZ ;  /* 0x0000000b06077899 */ /* 0x000fe400080006ff */
[----:B------:R-:W-:Y:S01]  /*05d0*/  USHF.L.U32 UR6, UR6, 0x1, URZ ;  /* 0x0000000106067899 */ /* 0x000fe200080006ff */
[----:B------:R-:W-:Y:S01]  /*05e0*/  ELECT P0, URZ, PT ;  /* 0x0000000000ff782f */ /* 0x000fe20003800000 */
[----:B-1----:R-:W-:Y:S01]  /*05f0*/  ULEA UR4, UR4, UR5, 0x18 ;  /* 0x0000000504047291 */ /* 0x002fe2000f8ec0ff */
[----:B------:R-:W1:Y:S11]  /*0600*/  FENCE.VIEW.ASYNC.S ;  /* 0x00000000000073c6 */ /* 0x000e760000000000 */
[----:B-1----:R1:W3:Y:S01]  /*0610*/  SYNCS.EXCH.64 URZ, [UR4], UR8 ;  /* 0x0000000804ff75b2 */ /* 0x0022e20008000100 */
[----:B------:R1:W4:Y:S01]  /*0620*/  SYNCS.EXCH.64 URZ, [UR4+0x18], UR6 ;  /* 0x0000180604ff75b2 */ /* 0x0003220008000100 */
[----:B------:R1:W1:Y:S01]  /*0630*/  SYNCS.EXCH.64 URZ, [UR4+0x8], UR8 ;  /* 0x0000080804ff75b2 */ /* 0x0002620008000100 */
[----:B------:R1:W1:Y:S01]  /*0640*/  SYNCS.EXCH.64 URZ, [UR4+0x20], UR6 ;  /* 0x0000200604ff75b2 */ /* 0x0002620008000100 */
[----:B------:R1:W1:Y:S01]  /*0650*/  SYNCS.EXCH.64 URZ, [UR4+0x10], UR8 ;  /* 0x0000100804ff75b2 */ /* 0x0002620008000100 */
[----:B------:R1:W1:Y:S01]  /*0660*/  SYNCS.EXCH.64 URZ, [UR4+0x28], UR6 ;  /* 0x0000280604ff75b2 */ /* 0x0002620008000100 */
[----:B------:R-:W-:Y:S01]  /*0670*/  NOP ;  /* 0x0000000000007918 */ /* 0x000fe20000000000 */
.L_x_9:
[----:B------:R-:W2:Y:S01]  /*0680*/  SHFL.IDX PT, R2, R82, RZ, 0x1f ;  /* 0x00001fff52027589 */ /* 0x000ea200000e0000 */
[----:B------:R-:W-:Y:S01]  /*0690*/  NOP ;  /* 0x0000000000007918 */ /* 0x000fe20000000000 */
[----:B--2---:R-:W-:-:S13]  /*06a0*/  ISETP.NE.AND P0, PT, R2, 0x1, PT ;  /* 0x000000010200780c */ /* 0x004fda0003f05270 */
[----:B------:R-:W-:Y:S05]  /*06b0*/  @P0 BRA `(.L_x_10) ;  /* 0x0000000000580947 */ /* 0x000fea0003800000 */
[----:B-1----:R-:W1:Y:S01]  /*06c0*/  S2UR UR4, SR_CgaCtaId ;  /* 0x00000000000479c3 */ /* 0x002e620000008800 */
        /* <DEDUP_REMOVED lines=12> */
[----:B-1----:R2:W1:Y:S01]  /*0790*/  SYNCS.EXCH.64 URZ, [UR4+0x30], UR8 ;  /* 0x0000300804ff75b2 */ /* 0x0024620008000100 */
[----:B------:R2:W1:Y:S01]  /*07a0*/  SYNCS.EXCH.64 URZ, [UR4+0x50], UR6 ;  /* 0x0000500604ff75b2 */ /* 0x0004620008000100 */
[----:B------:R2:W1:Y:S01]  /*07b0*/  SYNCS.EXCH.64 URZ, [UR4+0x38], UR8 ;  /* 0x0000380804ff75b2 */ /* 0x0004620008000100 */
[----:B------:R2:W1:Y:S01]  /*07c0*/  SYNCS.EXCH.64 URZ, [UR4+0x58], UR6 ;  /* 0x0000580604ff75b2 */ /* 0x0004620008000100 */
[----:B------:R2:W1:Y:S01]  /*07d0*/  SYNCS.EXCH.64 URZ, [UR4+0x40], UR8 ;  /* 0x0000400804ff75b2 */ /* 0x0004620008000100 */
[----:B------:R2:W1:Y:S01]  /*07e0*/  SYNCS.EXCH.64 URZ, [UR4+0x60], UR6 ;  /* 0x0000600604ff75b2 */ /* 0x0004620008000100 */
[----:B------:R2:W1:Y:S01]  /*07f0*/  SYNCS.EXCH.64 URZ, [UR4+0x48], UR8 ;  /* 0x0000480804ff75b2 */ /* 0x0004620008000100 */
[----:B------:R2:W1:Y:S02]  /*0800*/  SYNCS.EXCH.64 URZ, [UR4+0x68], UR6 ;  /* 0x0000680604ff75b2 */ /* 0x0004640008000100 */
[----:B--2---:R-:W-:Y:S01]  /*0810*/  NOP ;  /* 0x0000000000007918 */ /* 0x004fe20000000000 */
.L_x_10:
[----:B------:R-:W2:Y:S01]  /*0820*/  SHFL.IDX PT, R2, R82, RZ, 0x1f ;  /* 0x00001fff52027589 */ /* 0x000ea200000e0000 */
[----:B------:R-:W-:Y:S01]  /*0830*/  NOP ;  /* 0x0000000000007918 */ /* 0x000fe20000000000 */
[----:B--2---:R-:W-:-:S13]  /*0840*/  ISETP.NE.AND P0, PT, R2, 0x3, PT ;  /* 0x000000030200780c */ /* 0x004fda0003f05270 */
[----:B------:R-:W-:Y:S05]  /*0850*/  @P0 BRA `(.L_x_11) ;  /* 0x0000000000300947 */ /* 0x000fea0003800000 */
[----:B-1----:R-:W1:Y:S01]  /*0860*/  S2UR UR4, SR_CgaCtaId ;  /* 0x00000000000479c3 */ /* 0x002e620000008800 */
[----:B------:R-:W-:Y:S01]  /*0870*/  UMOV UR6, 0x400 ;  /* 0x0000040000067882 */ /* 0x000fe20000000000 */
[----:B------:R-:W-:Y:S01]  /*0880*/  UMOV UR5, 0x20 ;  /* 0x0000002000057882 */ /* 0x000fe20000000000 */
[----:B------:R-:W-:Y:S01]  /*0890*/  ELECT P0, URZ, PT ;  /* 0x0000000000ff782f */ /* 0x000fe20003800000 */
[----:B-1----:R-:W-:Y:S02]  /*08a0*/  ULEA UR6, UR4, UR6, 0x18 ;  /* 0x0000000604067291 */ /* 0x002fe4000f8ec0ff */
[----:B------:R-:W-:-:S04]  /*08b0*/  UIADD3 UR4, UPT, UPT, -UR5, 0x100000, URZ ;  /* 0x0010000005047890 */ /* 0x000fc8000fffe1ff */
[----:B------:R-:W-:Y:S02]  /*08c0*/  USHF.L.U32 UR5, UR4, 0xb, URZ ;  /* 0x0000000b04057899 */ /* 0x000fe400080006ff */
[----:B------:R-:W-:Y:S01]  /*08d0*/  USHF.L.U32 UR4, UR4, 0x1, URZ ;  /* 0x0000000104047899 */ /* 0x000fe200080006ff */
[----:B------:R-:W1:Y:S11]  /*08e0*/  FENCE.VIEW.ASYNC.S ;  /* 0x00000000000073c6 */ /* 0x000e760000000000 */
[----:B-1----:R2:W1:Y:S01]  /*08f0*/  SYNCS.EXCH.64 URZ, [UR6+0x70], UR4 ;  /* 0x0000700406ff75b2 */ /* 0x0024620008000100 */
[----:B------:R2:W1:Y:S02]  /*0900*/  SYNCS.EXCH.64 URZ, [UR6+0x78], UR4 ;  /* 0x0000780406ff75b2 */ /* 0x0004640008000100 */
[----:B--2---:R-:W-:Y:S01]  /*0910*/  NOP ;  /* 0x0000000000007918 */ /* 0x004fe20000000000 */
.L_x_11:
[----:B------:R-:W2:Y:S01]  /*0920*/  SHFL.IDX PT, R2, R82, RZ, 0x1f ;  /* 0x00001fff52027589 */ /* 0x000ea200000e0000 */
[----:B------:R-:W-:Y:S01]  /*0930*/  NOP ;  /* 0x0000000000007918 */ /* 0x000fe20000000000 */
[----:B--2---:R-:W-:-:S13]  /*0940*/  ISETP.NE.AND P0, PT, R2, 0x4, PT ;  /* 0x000000040200780c */ /* 0x004fda0003f05270 */
[----:B------:R-:W-:Y:S05]  /*0950*/  @P0 BRA `(.L_x_12) ;  /* 0x00000000004c0947 */ /* 0x000fea0003800000 */
[----:B-1----:R-:W1:Y:S01]  /*0960*/  S2UR UR6, SR_CgaCtaId ;  /* 0x00000000000679c3 */ /* 0x002e620000008800 */
[----:B------:R-:W-:Y:S01]  /*0970*/  UMOV UR4, 0x3a0 ;  /* 0x000003a000047882 */ /* 0x000fe20000000000 */
[----:B------:R-:W-:Y:S01]  /*0980*/  UMOV UR5, 0x400 ;  /* 0x0000040000057882 */ /* 0x000fe20000000000 */
[----:B------:R-:W-:Y:S01]  /*0990*/  USEL UR4, UR4, 0x320, UP3 ;  /* 0x0000032004047887 */ /* 0x000fe20009800000 */
[----:B------:R-:W-:Y:S01]  /*09a0*/  UMOV UR8, 0x1 ;  /* 0x0000000100087882 */ /* 0x000fe20000000000 */
[----:B------:R-:W-:Y:S01]  /*09b0*/  ELECT P0, URZ, PT ;  /* 0x0000000000ff782f */ /* 0x000fe20003800000 */
[----:B------:R-:W-:-:S04]  /*09c0*/  UIADD3 UR8, UPT, UPT, -UR8, 0x100000, URZ ;  /* 0x0010000008087890 */ /* 0x000fc8000fffe1ff */
[----:B------:R-:W-:Y:S02]  /*09d0*/  USHF.L.U32 UR9, UR8, 0xb, URZ ;  /* 0x0000000b08097899 */ /* 0x000fe400080006ff */
[----:B------:R-:W-:Y:S02]  /*09e0*/  USHF.L.U32 UR8, UR8, 0x1, URZ ;  /* 0x0000000108087899 */ /* 0x000fe400080006ff */
[----:B-1----:R-:W-:Y:S02]  /*09f0*/  ULEA UR6, UR6, UR5, 0x18 ;  /* 0x0000000506067291 */ /* 0x002fe4000f8ec0ff */
[----:B------:R-:W-:-:S04]  /*0a00*/  UIADD3 UR4, UPT, UPT, -UR4, 0x100000, URZ ;  /* 0x0010000004047890 */ /* 0x000fc8000fffe1ff */
[----:B------:R-:W-:Y:S02]  /*0a10*/  USHF.L.U32 UR5, UR4, 0xb, URZ ;  /* 0x0000000b04057899 */ /* 0x000fe400080006ff */
[----:B------:R-:W-:Y:S01]  /*0a20*/  USHF.L.U32 UR4, UR4, 0x1, URZ ;  /* 0x0000000104047899 */ /* 0x000fe200080006ff */
[----:B------:R-:W1:Y:S03]  /*0a30*/  FENCE.VIEW.ASYNC.S ;  /* 0x00000000000073c6 */ /* 0x000e660000000000 */
[----:B-1----:R2:W1:Y:S08]  /*0a40*/  SYNCS.EXCH.64 URZ, [UR6+0x80], UR8 ;  /* 0x0000800806ff75b2 */ /* 0x0024700008000100 */
[----:B------:R2:W1:Y:S01]  /*0a50*/  SYNCS.EXCH.64 URZ, [UR6+0x90], UR4 ;  /* 0x0000900406ff75b2 */ /* 0x0004620008000100 */
[----:B------:R2:W1:Y:S01]  /*0a60*/  SYNCS.EXCH.64 URZ, [UR6+0x88], UR8 ;  /* 0x0000880806ff75b2 */ /* 0x0004620008000100 */
[----:B------:R2:W1:Y:S02]  /*0a70*/  SYNCS.EXCH.64 URZ, [UR6+0x98], UR4 ;  /* 0x0000980406ff75b2 */ /* 0x0004640008000100 */
[----:B--2---:R-:W-:Y:S01]  /*0a80*/  NOP ;  /* 0x0000000000007918 */ /* 0x004fe20000000000 */
.L_x_12:
        /* <DEDUP_REMOVED lines=26> */
.L_x_13:
[----:B------:R-:W2:Y:S01]  /*0c30*/  SHFL.IDX PT, R2, R82, RZ, 0x1f ;  /* 0x00001fff52027589 */ /* 0x000ea200000e0000 */
[----:B------:R-:W-:Y:S01]  /*0c40*/  NOP ;  /* 0x0000000000007918 */ /* 0x000fe20000000000 */
[----:B--2---:R-:W-:-:S13]  /*0c50*/  ISETP.NE.AND P0, PT, R2, 0x3, PT ;  /* 0x000000030200780c */ /* 0x004fda0003f05270 */
[----:B------:R-:W-:Y:S05]  /*0c60*/  @P0 BRA `(.L_x_14) ;  /* 0x0000000000380947 */ /* 0x000fea0003800000 */
[----:B------:R-:W2:Y:S01]  /*0c70*/  S2UR UR5, SR_CgaCtaId ;  /* 0x00000000000579c3 */ /* 0x000ea20000008800 */
[----:B-1----:R-:W-:Y:S01]  /*0c80*/  UMOV UR4, 0x400 ;  /* 0x0000040000047882 */ /* 0x002fe20000000000 */
[----:B------:R-:W-:Y:S01]  /*0c90*/  UMOV UR6, 0x20 ;  /* 0x0000002000067882 */ /* 0x000fe20000000000 */
[----:B------:R-:W-:Y:S01]  /*0ca0*/  ELECT P0, URZ, PT ;  /* 0x0000000000ff782f */ /* 0x000fe20003800000 */
[----:B------:R-:W-:-:S04]  /*0cb0*/  UIADD3 UR6, UPT, UPT, -UR6, 0x100000, URZ ;  /* 0x0010000006067890 */ /* 0x000fc8000fffe1ff */
[----:B------:R-:W-:Y:S02]  /*0cc0*/  USHF.L.U32 UR7, UR6, 0xb, URZ ;  /* 0x0000000b06077899 */ /* 0x000fe400080006ff */
[----:B------:R-:W-:Y:S02]  /*0cd0*/  USHF.L.U32 UR6, UR6, 0x1, URZ ;  /* 0x0000000106067899 */ /* 0x000fe400080006ff */
[----:B--2---:R-:W-:Y:S01]  /*0ce0*/  ULEA UR4, UR5, UR4, 0x18 ;  /* 0x0000000405047291 */ /* 0x004fe2000f8ec0ff */
[----:B------:R-:W1:Y:S11]  /*0cf0*/  FENCE.VIEW.ASYNC.S ;  /* 0x00000000000073c6 */ /* 0x000e760000000000 */
[----:B-1----:R2:W1:Y:S01]  /*0d00*/  SYNCS.EXCH.64 URZ, [UR4+0xe0], UR6 ;  /* 0x0000e00604ff75b2 */ /* 0x0024620008000100 */
[----:B------:R2:W1:Y:S01]  /*0d10*/  SYNCS.EXCH.64 URZ, [UR4+0xf0], UR6 ;  /* 0x0000f00604ff75b2 */ /* 0x0004620008000100 */
[----:B------:R2:W1:Y:S01]  /*0d20*/  SYNCS.EXCH.64 URZ, [UR4+0xe8], UR6 ;  /* 0x0000e80604ff75b2 */ /* 0x0004620008000100 */
[----:B------:R2:W1:Y:S02]  /*0d30*/  SYNCS.EXCH.64 URZ, [UR4+0xf8], UR6 ;  /* 0x0000f80604ff75b2 */ /* 0x0004640008000100 */
[----:B--2---:R-:W-:Y:S01]  /*0d40*/  NOP ;  /* 0x0000000000007918 */ /* 0x004fe20000000000 */
.L_x_14:
[----:B-1----:R-:W1:Y:S01]  /*0d50*/  LDCU UR4, c[0x0][0x36c] ;  /* 0x00006d80ff0477ac */ /* 0x002e620008000800 */
[----:B------:R-:W-:Y:S01]  /*0d60*/  ISETP.NE.OR P3, PT, R0, 0x2, !P3 ;  /* 0x000000020000780c */ /* 0x000fe20005f65670 */
[----:B------:R-:W-:Y:S01]  /*0d70*/  NOP ;  /* 0x0000000000007918 */ /* 0x000fe20000000000 */
[----:B------:R-:W-:Y:S01]  /*0d80*/  LOP3.LUT R0, R94, 0x1f, RZ, 0xc0, !PT ;  /* 0x0000001f5e007812 */ /* 0x000fe200078ec0ff */
[----:B------:R-:W-:Y:S02]  /*0d90*/  UISETP.NE.AND UP4, UPT, UR17, URZ, UPT ;  /* 0x000000ff1100728c */ /* 0x000fe4000bf85270 */
[----:B-1----:R-:W-:-:S09]  /*0da0*/  UISETP.EQ.U32.AND UP5, UPT, UR4, 0x1, UPT ;  /* 0x000000010400788c */ /* 0x002fd2000bfa2070 */
[----:B------:R-:W-:Y:S05]  /*0db0*/  BRA.U !UP5, `(.L_x_15) ;  /* 0x000000010d087547 */ /* 0x000fea000b800000 */
[----:B---34-:R-:W-:Y:S01]  /*0dc0*/  UCGABAR_ARV ;  /* 0x00000000000079c7 */ /* 0x018fe20008000000 */
[----:B------:R-:W-:Y:S05]  /*0dd0*/  BRA `(.L_x_16) ;  /* 0x0000000000047947 */ /* 0x000fea0003800000 */
.L_x_15:
[----:B---34-:R-:W-:Y:S01]  /*0de0*/  NOP ;  /* 0x0000000000007918 */ /* 0x018fe20000000000 */
.L_x_16:
[----:B------:R-:W1:Y:S01]  /*0df0*/  S2UR UR16, SR_CTAID.X ;  /* 0x00000000001079c3 */ /* 0x000e620000002500 */
[----:B------:R-:W-:-:S05]  /*0e00*/  CS2R.32 R84, SR_CgaSize ;  /* 0x0000000000547805 */ /* 0x000fca0000008a00 */
[----:B------:R-:W-:-:S05]  /*0e10*/  IMAD R84, R84, -0xa0, RZ ;  /* 0xffffff6054547824 */ /* 0x000fca00078e02ff */
[----:B------:R-:W-:-:S14]  /*0e20*/  R2UR UR5, R84 ;  /* 0x00000000540572ca */ /* 0x000fdc00000e0000 */
[----:B------:R-:W2:Y:S01]  /*0e30*/  LDCU UR5, c[0x0][UR5+0x2b0] ;  /* 0x00005600050577ac */ /* 0x000ea20008000800 */
[----:B------:R-:W-:-:S05]  /*0e40*/  CS2R.32 R84, SR_CgaSize ;  /* 0x0000000000547805 */ /* 0x000fca0000008a00 */
[----:B------:R-:W-:-:S05]  /*0e50*/  IMAD R84, R84, -0xa0, RZ ;  /* 0xffffff6054547824 */ /* 0x000fca00078e02ff */
[----:B------:R-:W-:-:S14]  /*0e60*/  R2UR UR4, R84 ;  /* 0x00000000540472ca */ /* 0x000fdc00000e0000 */
[----:B------:R-:W3:Y:S01]  /*0e70*/  LDCU UR4, c[0x0][UR4+0x2b4] ;  /* 0x00005680040477ac */ /* 0x000ee20008000800 */
[----:B------:R-:W4:Y:S01]  /*0e80*/  S2UR UR20, SR_CTAID.Y ;  /* 0x00000000001479c3 */ /* 0x000f220000002600 */
[----:B------:R-:W-:-:S05]  /*0e90*/  CS2R.32 R84, SR_CgaSize ;  /* 0x0000000000547805 */ /* 0x000fca0000008a00 */
[----:B------:R-:W-:-:S05]  /*0ea0*/  IMAD R84, R84, -0xa0, RZ ;  /* 0xffffff6054547824 */ /* 0x000fca00078e02ff */
[----:B------:R-:W-:-:S14]  /*0eb0*/  R2UR UR7, R84 ;  /* 0x00000000540772ca */ /* 0x000fdc00000e0000 */
[----:B------:R-:W3:Y:S01]  /*0ec0*/  LDCU UR7, c[0x0][UR7+0x2a0] ;  /* 0x00005400070777ac */ /* 0x000ee20008000800 */
[----:B------:R-:W-:-:S05]  /*0ed0*/  CS2R.32 R84, SR_CgaSize ;  /* 0x0000000000547805 */ /* 0x000fca0000008a00 */
[----:B------:R-:W-:-:S05]  /*0ee0*/  IMAD R84, R84, -0xa0, RZ ;  /* 0xffffff6054547824 */ /* 0x000fca00078e02ff */
[----:B------:R-:W-:-:S14]  /*0ef0*/  R2UR UR8, R84 ;  /* 0x00000000540872ca */ /* 0x000fdc00000e0000 */
[----:B------:R-:W3:Y:S01]  /*0f00*/  LDCU UR8, c[0x0][UR8+0x2a4] ;  /* 0x00005480080877ac */ /* 0x000ee20008000800 */
[----:B------:R-:W3:Y:S01]  /*0f10*/  S2UR UR9, SR_CgaCtaId ;  /* 0x00000000000979c3 */ /* 0x000ee20000008800 */
[----:B------:R-:W3:Y:S01]  /*0f20*/  LDCU UR21, c[0x0][0xb24] ;  /* 0x00016480ff1577ac */ /* 0x000ee20008000800 */
[----:B------:R-:W3:Y:S01]  /*0f30*/  LDCU UR42, c[0x0][0xb24] ;  /* 0x00016480ff2a77ac */ /* 0x000ee20008000800 */
[----:B-1----:R-:W-:Y:S01]  /*0f40*/  I2FP.F32.U32 R3, UR16 ;  /* 0x0000001000037c45 */ /* 0x002fe20008201000 */
[----:B------:R-:W1:Y:S04]  /*0f50*/  LDCU UR29, c[0x0][0xb30] ;  /* 0x00016600ff1d77ac */ /* 0x000e680008000800 */
[----:B--2---:R-:W-:Y:S01]  /*0f60*/  FMUL R3, R3, UR5 ;  /* 0x0000000503037c20 */ /* 0x004fe20008400000 */
[----:B------:R-:W-:Y:S01]  /*0f70*/  UMOV UR34, 0x5 ;  /* 0x0000000500227882 */ /* 0x000fe20000000000 */
[----:B----4-:R-:W-:-:S04]  /*0f80*/  I2FP.F32.U32 R2, UR20 ;  /* 0x0000001400027c45 */ /* 0x010fc80008201000 */
[----:B------:R-:W2:Y:S01]  /*0f90*/  F2I.U32.TRUNC.NTZ R3, R3 ;  /* 0x0000000300037305 */ /* 0x000ea2000020f000 */
[----:B---3--:R-:W-:Y:S01]  /*0fa0*/  FMUL R2, R2, UR4 ;  /* 0x0000000402027c20 */ /* 0x008fe20008400000 */
[----:B------:R-:W-:Y:S02]  /*0fb0*/  ULOP3.LUT UR5, UR9, 0x2, URZ, 0xc0, !UPT ;  /* 0x0000000209057892 */ /* 0x000fe4000f8ec0ff */
[----:B------:R-:W-:-:S04]  /*0fc0*/  ULOP3.LUT UR50, UR9, 0x1, URZ, 0xc0, !UPT ;  /* 0x0000000109327892 */ /* 0x000fc8000f8ec0ff */
[----:B------:R-:W3:Y:S01]  /*0fd0*/  F2I.U32.TRUNC.NTZ R2, R2 ;  /* 0x0000000200027305 */ /* 0x000ee2000020f000 */
[----:B------:R-:W-:Y:S02]  /*0fe0*/  UISETP.GT.U32.AND UP0, UPT, UR5, 0xffff, UPT ;  /* 0x0000ffff0500788c */ /* 0x000fe4000bf04070 */
[----:B------:R-:W-:Y:S02]  /*0ff0*/  UISETP.GT.U32.AND UP1, UPT, UR50, 0xffff, UPT ;  /* 0x0000ffff3200788c */ /* 0x000fe4000bf24070 */
[----:B------:R-:W-:Y:S01]  /*1000*/  USEL UR26, UR5, 0xffff, !UP0 ;  /* 0x0000ffff051a7887 */ /* 0x000fe2000c000000 */
[----:B--2---:R-:W-:Y:S01]  /*1010*/  R2UR UR4, R3 ;  /* 0x00000000030472ca */ /* 0x004fe200000e0000 */
[----:B------:R-:W-:Y:S02]  /*1020*/  USHF.R.U32.HI UR32, URZ, 0x1, UR9 ;  /* 0x00000001ff207899 */ /* 0x000fe40008011609 */
[----:B------:R-:W-:Y:S02]  /*1030*/  USHF.L.U32 UR31, UR9, 0x9, URZ ;  /* 0x00000009091f7899 */ /* 0x000fe400080006ff */
[----:B------:R-:W-:-:S02]  /*1040*/  USHF.L.U32 UR30, UR9, 0xc, URZ ;  /* 0x0000000c091e7899 */ /* 0x000fc400080006ff */
[----:B------:R-:W-:Y:S01]  /*1050*/  USEL UR27, UR50, 0xffff, !UP1 ;  /* 0x0000ffff321b7887 */ /* 0x000fe2000c800000 */
[----:B---3--:R-:W-:Y:S02]  /*1060*/  R2UR UR6, R2 ;  /* 0x00000000020672ca */ /* 0x008fe400000e0000 */
[----:B------:R-:W-:-:S03]  /*1070*/  PRMT R2, RZ, 0x7610, R2 ;  /* 0x00007610ff027816 */ /* 0x000fc60000000002 */
[----:B------:R-:W-:-:S04]  /*1080*/  UIADD3 UR5, UPT, UPT, -UR4, URZ, URZ ;  /* 0x000000ff04057290 */ /* 0x000fc8000fffe1ff */
[----:B------:R-:W-:-:S04]  /*1090*/  UIMAD UR5, UR7, UR5, UR16 ;  /* 0x00000005070572a4 */ /* 0x000fc8000f8e0210 */
[----:B------:R-:W-:Y:S02]  /*10a0*/  UIADD3 UR4, UPT, UPT, -UR6, URZ, URZ ;  /* 0x000000ff06047290 */ /* 0x000fe4000fffe1ff */
[----:B------:R-:W-:Y:S02]  /*10b0*/  IMAD.U32 R84, RZ, RZ, UR5 ;  /* 0x00000005ff547e24 */ /* 0x000fe4000f8e00ff */
[----:B------:R-:W-:-:S06]  /*10c0*/  UIMAD UR4, UR8, UR4, UR20 ;  /* 0x00000004080472a4 */ /* 0x000fcc000f8e0214 */
[----:B------:R-:W-:Y:S01]  /*10d0*/  IMAD.U32 R83, RZ, RZ, UR4 ;  /* 0x00000004ff537e24 */ /* 0x000fe2000f8e00ff */
[----:B-1----:R-:W-:Y:S06]  /*10e0*/  BRA.U UP4, `(.L_x_17) ;  /* 0x0000000104447547 */ /* 0x002fec000b800000 */
[----:B------:R-:W-:Y:S02]  /*10f0*/  R2UR UR4, R83 ;  /* 0x00000000530472ca */ /* 0x000fe400000e0000 */
[----:B------:R-:W-:-:S11]  /*1100*/  R2UR UR6, R84 ;  /* 0x00000000540672ca */ /* 0x000fd600000e0000 */
[----:B------:R-:W-:Y:S02]  /*1110*/  UISETP.NE.AND UP0, UPT, UR4, URZ, UPT ;  /* 0x000000ff0400728c */ /* 0x000fe4000bf05270 */
[----:B------:R-:W-:Y:S02]  /*1120*/  UISETP.NE.AND UP1, UPT, UR4, 0x1, UPT ;  /* 0x000000010400788c */ /* 0x000fe4000bf25270 */
[----:B------:R-:W-:Y:S02]  /*1130*/  UISETP.NE.AND UP2, UPT, UR6, URZ, UP0 ;  /* 0x000000ff0600728c */ /* 0x000fe40008745270 */
[----:B------:R-:W-:Y:S02]  /*1140*/  USEL UR4, URZ, 0x2, UP0 ;  /* 0x00000002ff047887 */ /* 0x000fe40008000000 */
[----:B------:R-:W-:Y:S02]  /*1150*/  USEL UR8, URZ, 0x1, UP2 ;  /* 0x00000001ff087887 */ /* 0x000fe40009000000 */
[----:B------:R-:W-:-:S02]  /*1160*/  UISETP.NE.AND UP2, UPT, UR6, URZ, UPT ;  /* 0x000000ff0600728c */ /* 0x000fc4000bf45270 */
[----:B------:R-:W-:Y:S02]  /*1170*/  USEL UR5, URZ, 0x4, UP1 ;  /* 0x00000004ff057887 */ /* 0x000fe40008800000 */
[----:B------:R-:W-:Y:S02]  /*1180*/  UISETP.NE.AND UP0, UPT, UR6, 0x1, UPT ;  /* 0x000000010600788c */ /* 0x000fe4000bf05270 */
[----:B------:R-:W-:Y:S02]  /*1190*/  USEL UR6, URZ, 0x8, UP1 ;  /* 0x00000008ff067887 */ /* 0x000fe40008800000 */
[----:B------:R-:W-:Y:S02]  /*11a0*/  USEL UR7, UR5, 0x4, UP2 ;  /* 0x0000000405077887 */ /* 0x000fe40009000000 */
[----:B------:R-:W-:Y:S02]  /*11b0*/  USEL UR4, UR4, 0x2, UP0 ;  /* 0x0000000204047887 */ /* 0x000fe40008000000 */
[----:B------:R-:W-:-:S02]  /*11c0*/  USEL UR5, UR6, 0x8, UP0 ;  /* 0x0000000806057887 */ /* 0x000fc40008000000 */
[----:B------:R-:W-:-:S04]  /*11d0*/  UIADD3 UR4, UPT, UPT, UR4, UR7, UR8 ;  /* 0x0000000704047290 */ /* 0x000fc8000fffe008 */
[----:B------:R-:W-:-:S06]  /*11e0*/  UIADD3 UR4, UPT, UPT, UR4, UR5, URZ ;  /* 0x0000000504047290 */ /* 0x000fcc000fffe0ff */
[----:B------:R-:W-:-:S07]  /*11f0*/  IMAD.U32 R2, RZ, RZ, UR4 ;  /* 0x00000004ff027e24 */ /* 0x000fce000f8e00ff */
.L_x_17:
[----:B------:R-:W1:Y:S01]  /*1200*/  S2UR UR36, SR_CTAID.Z ;  /* 0x00000000002479c3 */ /* 0x000e620000002700 */
[----:B------:R-:W-:Y:S01]  /*1210*/  UISETP.GE.AND UP0, UPT, UR21, 0x1, UPT ;  /* 0x000000011500788c */ /* 0x000fe2000bf06270 */
[----:B------:R-:W-:-:S08]  /*1220*/  UMOV UR33, 0x3 ;  /* 0x0000000300217882 */ /* 0x000fd00000000000 */
[----:B------:R-:W-:Y:S05]  /*1230*/  BRA.U !UP0, `(.L_x_18) ;  /* 0x0000000108d47547 */ /* 0x000fea000b800000 */
[----:B------:R-:W2:Y:S01]  /*1240*/  LDCU.128 UR12, c[0x0][0xb10] ;  /* 0x00016200ff0c77ac */ /* 0x000ea20008000c00 */
[----:B------:R-:W3:Y:S01]  /*1250*/  LDCU UR6, c[0x0][0x370] ;  /* 0x00006e00ff0677ac */ /* 0x000ee20008000800 */
[----:B------:R-:W4:Y:S01]  /*1260*/  LDCU UR5, c[0x0][0x374] ;  /* 0x00006e80ff0577ac */ /* 0x000f220008000800 */
[----:B------:R-:W1:Y:S01]  /*1270*/  LDCU UR28, c[0x0][0xb0c] ;  /* 0x00016180ff1c77ac */ /* 0x000e620008000800 */
[----:B------:R-:W1:Y:S01]  /*1280*/  LDCU UR4, c[0x0][0xb20] ;  /* 0x00016400ff0477ac */ /* 0x000e620008000800 */
[----:B------:R-:W1:Y:S01]  /*1290*/  LDCU.64 UR8, c[0x0][0xb28] ;  /* 0x00016500ff0877ac */ /* 0x000e620008000a00 */
[----:B--2---:R-:W-:Y:S02]  /*12a0*/  UISETP.NE.AND UP0, UPT, UR14, 0x1, UPT ;  /* 0x000000010e00788c */ /* 0x004fe4000bf05270 */
[----:B----4-:R-:W-:Y:S02]  /*12b0*/  UIMAD.WIDE.U32 UR10, UR5, UR15, URZ ;  /* 0x0000000f050a72a5 */ /* 0x010fe4000f8e00ff */
[----:B---3--:R-:W-:-:S02]  /*12c0*/  UIMAD.WIDE.U32 UR22, UR6, UR12, URZ ;  /* 0x0000000c061672a5 */ /* 0x008fc4000f8e00ff */
[----:B-1----:R-:W-:Y:S02]  /*12d0*/  UISETP.NE.AND UP1, UPT, UR28, 0x1, UPT ;  /* 0x000000011c00788c */ /* 0x002fe4000bf25270 */
[----:B------:R-:W-:Y:S01]  /*12e0*/  UISETP.NE.AND UP2, UPT, UR21, 0x1, UPT ;  /* 0x000000011500788c */ /* 0x000fe2000bf45270 */
[----:B------:R-:W-:Y:S02]  /*12f0*/  UMOV UR10, UR11 ;  /* 0x0000000b000a7c82 */ /* 0x000fe40008000000 */
[----:B------:R-:W-:Y:S01]  /*1300*/  UMOV UR22, UR23 ;  /* 0x0000001700167c82 */ /* 0x000fe20008000000 */
[----:B------:R-:W-:Y:S02]  /*1310*/  @UP0 USHF.R.U32.HI UR5, URZ, UR4, UR10 ;  /* 0x00000004ff050299 */ /* 0x000fe4000801160a */
[----:B------:R-:W-:Y:S02]  /*1320*/  UIMAD.WIDE.U32 UR24, UR20, UR15, URZ ;  /* 0x0000000f141872a5 */ /* 0x000fe4000f8e00ff */
[----:B------:R-:W-:-:S02]  /*1330*/  UIMAD.WIDE.U32 UR10, UR5, UR8, URZ ;  /* 0x00000008050a72a5 */ /* 0x000fc4000f8e00ff */
[----:B------:R-:W-:Y:S02]  /*1340*/  @UP1 USHF.R.U32.HI UR6, URZ, UR13, UR22 ;  /* 0x0000000dff061299 */ /* 0x000fe40008011616 */
[----:B------:R-:W-:Y:S02]  /*1350*/  UIMAD.WIDE.U32 UR18, UR16, UR12, URZ ;  /* 0x0000000c101272a5 */ /* 0x000fe4000f8e00ff */
[----:B------:R-:W-:Y:S01]  /*1360*/  UIMAD.WIDE.U32 UR22, UR6, UR8, URZ ;  /* 0x00000008061672a5 */ /* 0x000fe2000f8e00ff */
[----:B------:R-:W-:Y:S01]  /*1370*/  UMOV UR24, UR25 ;  /* 0x0000001900187c82 */ /* 0x000fe20008000000 */
[----:B------:R-:W-:Y:S01]  /*1380*/  UMOV UR10, UR11 ;  /* 0x0000000b000a7c82 */ /* 0x000fe20008000000 */
[----:B------:R-:W-:Y:S02]  /*1390*/  USHF.R.U32.HI UR24, URZ, UR4, UR24 ;  /* 0x00000004ff187299 */ /* 0x000fe40008011618 */
[----:B------:R-:W-:Y:S02]  /*13a0*/  @UP2 USHF.R.U32.HI UR5, URZ, UR9, UR10 ;  /* 0x00000009ff052299 */ /* 0x000fe4000801160a */
[----:B------:R-:W-:Y:S01]  /*13b0*/  UMOV UR7, UR23 ;  /* 0x0000001700077c82 */ /* 0x000fe20008000000 */
[----:B------:R-:W-:Y:S01]  /*13c0*/  UMOV UR18, UR19 ;  /* 0x0000001300127c82 */ /* 0x000fe20008000000 */
[----:B------:R-:W-:-:S02]  /*13d0*/  @UP2 USHF.R.U32.HI UR6, URZ, UR9, UR7 ;  /* 0x00000009ff062299 */ /* 0x000fc40008011607 */
[----:B------:R-:W-:Y:S02]  /*13e0*/  USHF.R.U32.HI UR18, URZ, UR13, UR18 ;  /* 0x0000000dff127299 */ /* 0x000fe40008011612 */
[----:B------:R-:W-:Y:S02]  /*13f0*/  USEL UR4, UR20, UR24, !UP0 ;  /* 0x0000001814047287 */ /* 0x000fe4000c000000 */
[----:B------:R-:W-:Y:S02]  /*1400*/  UIMAD UR7, UR5, UR21, URZ ;  /* 0x00000015050772a4 */ /* 0x000fe4000f8e02ff */
[----:B------:R-:W-:Y:S02]  /*1410*/  USEL UR5, UR16, UR18, !UP1 ;  /* 0x0000001210057287 */ /* 0x000fe4000c800000 */
[----:B------:R-:W-:Y:S02]  /*1420*/  UIMAD UR12, UR6, UR21, URZ ;  /* 0x00000015060c72a4 */ /* 0x000fe4000f8e02ff */
[----:B------:R-:W-:-:S02]  /*1430*/  UISETP.GE.AND UP0, UPT, UR4, UR7, UPT ;  /* 0x000000070400728c */ /* 0x000fc4000bf06270 */
[----:B------:R-:W-:Y:S02]  /*1440*/  UIMAD.WIDE.U32 UR10, UR4, UR8, URZ ;  /* 0x00000008040a72a5 */ /* 0x000fe4000f8e00ff */
[----:B------:R-:W-:Y:S02]  /*1450*/  UISETP.GE.OR UP0, UPT, UR5, UR12, UP0 ;  /* 0x0000000c0500728c */ /* 0x000fe40008706670 */
[----:B------:R-:W-:Y:S02]  /*1460*/  UIMAD.WIDE.U32 UR12, UR5, UR8, URZ ;  /* 0x00000008050c72a5 */ /* 0x000fe4000f8e00ff */
[----:B------:R-:W-:Y:S01]  /*1470*/  UIADD3 UR10, UPT, UPT, -UR4, URZ, URZ ;  /* 0x000000ff040a7290 */ /* 0x000fe2000fffe1ff */
[----:B------:R-:W-:Y:S01]  /*1480*/  UMOV UR8, UR11 ;  /* 0x0000000b00087c82 */ /* 0x000fe20008000000 */
[----:B------:R-:W-:Y:S02]  /*1490*/  UIADD3 UR11, UPT, UPT, -UR5, URZ, URZ ;  /* 0x000000ff050b7290 */ /* 0x000fe4000fffe1ff */
[----:B------:R-:W-:-:S03]  /*14a0*/  USHF.R.U32.HI UR8, URZ, UR9, UR8 ;  /* 0x00000009ff087299 */ /* 0x000fc60008011608 */
[----:B------:R-:W-:Y:S01]  /*14b0*/  @!UP0 UMOV UR7, UR13 ;  /* 0x0000000d00078c82 */ /* 0x000fe20008000000 */
[----:B------:R-:W-:Y:S02]  /*14c0*/  UIMAD UR20, UR14, UR10, UR20 ;  /* 0x0000000a0e1472a4 */ /* 0x000fe4000f8e0214 */
[----:B------:R-:W-:Y:S02]  /*14d0*/  USEL UR8, UR4, UR8, !UP2 ;  /* 0x0000000804087287 */ /* 0x000fe4000d000000 */
[----:B------:R-:W-:Y:S02]  /*14e0*/  @!UP0 USHF.R.U32.HI UR7, URZ, UR9, UR7 ;  /* 0x00000009ff078299 */ /* 0x000fe40008011607 */
[----:B------:R-:W-:Y:S02]  /*14f0*/  UIADD3 UR9, UPT, UPT, -UR8, URZ, URZ ;  /* 0x000000ff08097290 */ /* 0x000fe4000fffe1ff */
[----:B------:R-:W-:Y:S02]  /*1500*/  @!UP0 USEL UR7, UR5, UR7, !UP2 ;  /* 0x0000000705078287 */ /* 0x000fe4000d000000 */
[----:B------:R-:W-:-:S02]  /*1510*/  UIMAD UR9, UR21, UR9, UR4 ;  /* 0x00000009150972a4 */ /* 0x000fc4000f8e0204 */
[----:B------:R-:W-:Y:S02]  /*1520*/  @!UP0 UIADD3 UR8, UPT, UPT, UR8, -UR7, URZ ;  /* 0x8000000708088290 */ /* 0x000fe4000fffe0ff */
[----:B------:R-:W-:Y:S02]  /*1530*/  @!UP0 UIMAD UR6, UR9, UR6, UR7 ;  /* 0x00000006090682a4 */ /* 0x000fe4000f8e0207 */
[----:B------:R-:W-:Y:S02]  /*1540*/  @!UP0 UIMAD UR4, UR8, UR21, UR5 ;  /* 0x00000015080482a4 */ /* 0x000fe4000f8e0205 */
[----:B------:R-:W-:Y:S02]  /*1550*/  UIMAD UR16, UR28, UR11, UR16 ;  /* 0x0000000b1c1072a4 */ /* 0x000fe4000f8e0210 */
[----:B------:R-:W-:Y:S01]  /*1560*/  UIMAD UR20, UR4, UR14, UR20 ;  /* 0x0000000e041472a4 */ /* 0x000fe2000f8e0214 */
[----:B------:R-:W-:Y:S02]  /*1570*/  @!UP0 UMOV UR5, UR6 ;  /* 0x0000000600058c82 */ /* 0x000fe40008000000 */
[----:B------:R-:W-:-:S12]  /*1580*/  UIMAD UR16, UR5, UR28, UR16 ;  /* 0x0000001c051072a4 */ /* 0x000fd8000f8e0210 */
.L_x_18:
[----:B------:R-:W-:Y:S02]  /*1590*/  UISETP.NE.AND UP1, UPT, UR29, 0x1, UPT ;  /* 0x000000011d00788c */ /* 0x000fe4000bf25270 */
[----:B------:R-:W-:Y:S02]  /*15a0*/  ULOP3.LUT UR27, UR27, 0xffff, URZ, 0xc0, !UPT ;  /* 0x0000ffff1b1b7892 */ /* 0x000fe4000f8ec0ff */
[----:B------:R-:W-:Y:S02]  /*15b0*/  ULOP3.LUT UR26, UR26, 0xffff, URZ, 0xc0, !UPT ;  /* 0x0000ffff1a1a7892 */ /* 0x000fe4000f8ec0ff */
[----:B------:R-:W-:Y:S02]  /*15c0*/  UISETP.NE.AND UP0, UPT, UR17, 0x2, UPT ;  /* 0x000000021100788c */ /* 0x000fe4000bf05270 */
[----:B------:R-:W-:Y:S02]  /*15d0*/  ULOP3.LUT UR31, UR31, 0x400, URZ, 0xc0, !UPT ;  /* 0x000004001f1f7892 */ /* 0x000fe4000f8ec0ff */
[----:B------:R-:W-:-:S02]  /*15e0*/  ULOP3.LUT UR30, UR30, 0x1000, URZ, 0xc0, !UPT ;  /* 0x000010001e1e7892 */ /* 0x000fc4000f8ec0ff */
[----:B------:R-:W-:Y:S02]  /*15f0*/  USHF.L.U32 UR27, UR34, UR27, URZ ;  /* 0x0000001b221b7299 */ /* 0x000fe400080006ff */
[----:B------:R-:W-:Y:S01]  /*1600*/  USHF.L.U32 UR26, UR33, UR26, URZ ;  /* 0x0000001a211a7299 */ /* 0x000fe200080006ff */
[----:B------:R-:W-:Y:S11]  /*1610*/  BRA.U UP1, `(.L_x_19) ;  /* 0x0000000101447547 */ /* 0x000ff6000b800000 */
[----:B------:R-:W2:Y:S01]  /*1620*/  LDCU.128 UR8, c[0x0][0xb10] ;  /* 0x00016200ff0877ac */ /* 0x000ea20008000c00 */
[----:B------:R-:W3:Y:S01]  /*1630*/  LDCU UR12, c[0x0][0xb0c] ;  /* 0x00016180ff0c77ac */ /* 0x000ee20008000800 */
[----:B------:R-:W4:Y:S01]  /*1640*/  LDCU UR13, c[0x0][0xb20] ;  /* 0x00016400ff0d77ac */ /* 0x000f220008000800 */
[----:B--2---:R-:W-:Y:S02]  /*1650*/  UIMAD.WIDE.U32 UR6, UR16, UR8, URZ ;  /* 0x00000008100672a5 */ /* 0x004fe4000f8e00ff */
[----:B------:R-:W-:Y:S02]  /*1660*/  UIMAD.WIDE.U32 UR4, UR20, UR11, URZ ;  /* 0x0000000b140472a5 */ /* 0x000fe4000f8e00ff */
[----:B---3--:R-:W-:Y:S02]  /*1670*/  UISETP.NE.AND UP2, UPT, UR12, 0x1, UPT ;  /* 0x000000010c00788c */ /* 0x008fe4000bf45270 */
[----:B------:R-:W-:Y:S01]  /*1680*/  UISETP.NE.AND UP1, UPT, UR10, 0x1, UPT ;  /* 0x000000010a00788c */ /* 0x000fe2000bf25270 */
[----:B------:R-:W-:-:S02]  /*1690*/  UMOV UR6, UR7 ;  /* 0x0000000700067c82 */ /* 0x000fc40008000000 */
[----:B------:R-:W-:Y:S01]  /*16a0*/  UMOV UR4, UR5 ;  /* 0x0000000500047c82 */ /* 0x000fe20008000000 */
[----:B------:R-:W-:Y:S02]  /*16b0*/  USHF.R.U32.HI UR6, URZ, UR9, UR6 ;  /* 0x00000009ff067299 */ /* 0x000fe40008011606 */
[----:B----4-:R-:W-:Y:S02]  /*16c0*/  USHF.R.U32.HI UR4, URZ, UR13, UR4 ;  /* 0x0000000dff047299 */ /* 0x010fe40008011604 */
[----:B------:R-:W-:Y:S02]  /*16d0*/  USEL UR5, UR16, UR6, !UP2 ;  /* 0x0000000610057287 */ /* 0x000fe4000d000000 */
[----:B------:R-:W-:-:S04]  /*16e0*/  USEL UR4, UR20, UR4, !UP1 ;  /* 0x0000000414047287 */ /* 0x000fc8000c800000 */
[----:B------:R-:W-:Y:S02]  /*16f0*/  UIADD3 UR6, UPT, UPT, UR5, -UR4, URZ ;  /* 0x8000000405067290 */ /* 0x000fe4000fffe0ff */
[----:B------:R-:W-:Y:S02]  /*1700*/  UIADD3 UR4, UPT, UPT, -UR5, UR4, URZ ;  /* 0x0000000405047290 */ /* 0x000fe4000fffe1ff */
[----:B------:R-:W-:Y:S02]  /*1710*/  UIMAD UR20, UR6, UR10, UR20 ;  /* 0x0000000a061472a4 */ /* 0x000fe4000f8e0214 */
[----:B------:R-:W-:-:S12]  /*1720*/  UIMAD UR16, UR4, UR12, UR16 ;  /* 0x0000000c041072a4 */ /* 0x000fd8000f8e0210 */
.L_x_19:
[----:B------:R-:W-:Y:S05]  /*1730*/  BRA.U !UP5, `(.L_x_20) ;  /* 0x000000010d0c7547 */ /* 0x000fea000b800000 */
[----:B------:R-:W-:Y:S01]  /*1740*/  UCGABAR_WAIT ;  /* 0x0000000000007dc7 */ /* 0x000fe20008000000 */
[----:B------:R-:W-:Y:S01]  /*1750*/  CCTL.IVALL ;  /* 0x00000000ff00798f */ /* 0x000fe20002000000 */
[----:B------:R-:W-:Y:S05]  /*1760*/  BRA `(.L_x_21) ;  /* 0x0000000000047947 */ /* 0x000fea0003800000 */
.L_x_20:
[----:B------:R-:W-:Y:S06]  /*1770*/  BAR.SYNC.DEFER_BLOCKING 0x0 ;  /* 0x0000000000007b1d */ /* 0x000fec0000010000 */
.L_x_21:
[----:B------:R-:W-:Y:S05]  /*1780*/  BRA.U UP0, `(.L_x_22) ;  /* 0x0000001100b87547 */ /* 0x000fea000b800000 */
[----:B------:R-:W2:Y:S01]  /*1790*/  LDCU UR7, c[0x0][0x38c] ;  /* 0x00007180ff0777ac */ /* 0x000ea20008000800 */
[----:B------:R-:W3:Y:S01]  /*17a0*/  S2UR UR8, SR_CgaCtaId ;  /* 0x00000000000879c3 */ /* 0x000ee20000008800 */
[----:B------:R-:W-:Y:S01]  /*17b0*/  PLOP3.LUT P1, PT, PT, PT, UP3, 0x80, 0x8 ;  /* 0x000000000008781c */ /* 0x000fe20003f2f038 */
[----:B------:R-:W-:Y:S01]  /*17c0*/  IMAD.MOV.U32 R12, RZ, RZ, 0x1 ;  /* 0x00000001ff0c7424 */ /* 0x000fe200078e00ff */
[----:B------:R-:W-:Y:S01]  /*17d0*/  UISETP.NE.AND UP0, UPT, UR17, URZ, UPT ;  /* 0x000000ff1100728c */ /* 0x000fe2000bf05270 */
[----:B------:R-:W-:Y:S01]  /*17e0*/  ISETP.EQ.OR P2, PT, R0, RZ, P3 ;  /* 0x000000ff0000720c */ /* 0x000fe20001f42670 */
[----:B------:R-:W-:Y:S01]  /*17f0*/  UMOV UR21, 0x400 ;  /* 0x0000040000157882 */ /* 0x000fe20000000000 */
[----:B------:R-:W-:Y:S01]  /*1800*/  USHF.L.U32 UR5, UR32, 0x5, URZ ;  /* 0x0000000520057899 */ /* 0x000fe200080006ff */
[----:B------:R-:W-:Y:S01]  /*1810*/  PLOP3.LUT P1, PT, P1, PT, PT, 0x8, 0x80 ;  /* 0x000000000080781c */ /* 0x000fe20000f2e170 */
[----:B------:R-:W-:Y:S01]  /*1820*/  USEL UR25, UR48, 0x2, UP0 ;  /* 0x0000000230197887 */ /* 0x000fe20008000000 */
[----:B------:R-:W-:Y:S01]  /*1830*/  CS2R R10, SRZ ;  /* 0x00000000000a7805 */ /* 0x000fe2000001ff00 */
[----:B------:R-:W-:Y:S01]  /*1840*/  IMAD.MOV.U32 R9, RZ, RZ, RZ ;  /* 0x000000ffff097224 */ /* 0x000fe200078e00ff */
[----:B------:R-:W4:Y:S01]  /*1850*/  LDCU UR43, c[0x0][0x370] ;  /* 0x00006e00ff2b77ac */ /* 0x000f220008000800 */
[----:B------:R-:W-:Y:S01]  /*1860*/  IMAD.MOV.U32 R8, RZ, RZ, 0x1 ;  /* 0x00000001ff087424 */ /* 0x000fe200078e00ff */
[----:B------:R-:W1:Y:S01]  /*1870*/  LDCU.64 UR28, c[0x0][0x348] ;  /* 0x00006900ff1c77ac */ /* 0x000e620008000a00 */
[----:B--2---:R-:W-:-:S02]  /*1880*/  UIADD3 UR6, UPT, UPT, UR7, 0x1f, URZ ;  /* 0x0000001f07067890 */ /* 0x004fc4000fffe0ff */
[----:B------:R-:W-:Y:S02]  /*1890*/  UIADD3 UR49, UPT, UPT, UR7, 0x3e, URZ ;  /* 0x0000003e07317890 */ /* 0x000fe4000fffe0ff */
[----:B------:R-:W-:Y:S02]  /*18a0*/  USHF.R.S32.HI UR4, URZ, 0x1f, UR6 ;  /* 0x0000001fff047899 */ /* 0x000fe40008011406 */
[----:B---3--:R-:W-:Y:S02]  /*18b0*/  ULEA UR21, UR8, UR21, 0x18 ;  /* 0x0000001508157291 */ /* 0x008fe4000f8ec0ff */
[----:B------:R-:W-:Y:S02]  /*18c0*/  ULEA.HI UR4, UR4, UR6, URZ, 0x5 ;  /* 0x0000000604047291 */ /* 0x000fe4000f8f28ff */
[----:B------:R-:W-:Y:S02]  /*18d0*/  UIADD3 UR6, UPT, UPT, UR7, -0x1, URZ ;  /* 0xffffffff07067890 */ /* 0x000fe4000fffe0ff */
[----:B------:R-:W-:-:S02]  /*18e0*/  USHF.R.S32.HI UR45, URZ, 0x5, UR4 ;  /* 0x00000005ff2d7899 */ /* 0x000fc40008011404 */
[----:B------:R-:W-:Y:S02]  /*18f0*/  UISETP.GE.U32.AND UP1, UPT, UR6, -0x3f, UPT ;  /* 0xffffffc10600788c */ /* 0x000fe4000bf26070 */
[----:B------:R-:W-:Y:S02]  /*1900*/  UISETP.LT.U32.AND UP0, UPT, UR45, 0x3, UPT ;  /* 0x000000032d00788c */ /* 0x000fe4000bf01070 */
[----:B------:R-:W-:Y:S02]  /*1910*/  ULEA UR38, UR31, UR21, 0x1 ;  /* 0x000000151f267291 */ /* 0x000fe4000f8e08ff */
[----:B------:R-:W-:Y:S02]  /*1920*/  USEL UR44, UR45, 0x3, UP0 ;  /* 0x000000032d2c7887 */ /* 0x000fe40008000000 */
[----:B------:R-:W-:Y:S02]  /*1930*/  ULEA UR37, UR30, UR21, 0x1 ;  /* 0x000000151e257291 */ /* 0x000fe4000f8e08ff */
[----:B------:R-:W-:-:S02]  /*1940*/  UIADD3 UR24, UPT, UPT, UR44, -0x1, URZ ;  /* 0xffffffff2c187890 */ /* 0x000fc4000fffe0ff */
[----:B------:R-:W-:Y:S01]  /*1950*/  @UP1 UIADD3 UR24, UPT, UPT, UR44, URZ, URZ ;  /* 0x000000ff2c181290 */ /* 0x000fe2000fffe0ff */
[----:B------:R-:W2:Y:S01]  /*1960*/  LDCU UR41, c[0x0][0x374] ;  /* 0x00006e80ff2977ac */ /* 0x000ea20008000800 */
[----:B------:R-:W-:Y:S02]  /*1970*/  ULOP3.LUT UR47, UR5, 0x20, URZ, 0xe2, !UPT ;  /* 0x00000020052f7892 */ /* 0x000fe4000f8ee2ff */
[----:B------:R-:W-:Y:S02]  /*1980*/  UIADD3 UR38, UPT, UPT, UR38, 0x8800, URZ ;  /* 0x0000880026267890 */ /* 0x000fe4000fffe0ff */
[----:B------:R-:W-:Y:S02]  /*1990*/  UIADD3 UR37, UPT, UPT, UR37, 0xb800, URZ ;  /* 0x0000b80025257890 */ /* 0x000fe4000fffe0ff */
[----:B------:R-:W-:Y:S02]  /*19a0*/  UIADD3 UR46, UPT, UPT, UR45, -UR44, URZ ;  /* 0x8000002c2d2e7290 */ /* 0x000fe4000fffe0ff */
[----:B------:R-:W-:Y:S01]  /*19b0*/  UIADD3 UR24, UPT, UPT, UR24, 0x1, URZ ;  /* 0x0000000118187890 */ /* 0x000fe2000fffe0ff */
[----:B-1--4-:R-:W-:-:S11]  /*19c0*/  UMOV UR7, URZ ;  /* 0x000000ff00077c82 */ /* 0x012fd60008000000 */
.L_x_42:
[----:B-1----:R-:W1:Y:S02]  /*19d0*/  S2UR UR4, SR_CgaCtaId ;  /* 0x00000000000479c3 */ /* 0x002e640000008800 */
[----:B-1----:R-:W-:-:S09]  /*19e0*/  UISETP.NE.AND UP0, UPT, UR4, URZ, UPT ;  /* 0x000000ff0400728c */ /* 0x002fd2000bf05270 */
[----:B------:R-:W-:Y:S05]  /*19f0*/  BRA.U UP0, `(.L_x_23) ;  /* 0x0000000100287547 */ /* 0x000fea000b800000 */
[----:B------:R-:W-:Y:S02]  /*1a00*/  LEA R0, R9, UR21, 0x3 ;  /* 0x0000001509007c11 */ /* 0x000fe4000f8e18ff */
[----:B------:R-:W-:-:S04]  /*1a10*/  SHF.L.U32 R3, R8, 0x1f, RZ ;  /* 0x0000001f08037819 */ /* 0x000fc800000006ff */
[----:B------:R-:W1:Y:S02]  /*1a20*/  SYNCS.PHASECHK.TRANS64.TRYWAIT P0, [R0+URZ+0xf0], R3 ;  /* 0x0000f003000075a7 */ /* 0x000e6400080011ff */
[----:B-1----:R-:W-:Y:S05]  /*1a30*/  @!P0 BRA `(.L_x_24) ;  /* 0x0000007800f48947 */ /* 0x002fea0003800000 */
.L_x_137:
[----:B------:R3:W-:Y:S01]  /*1a40*/  SYNCS.ARRIVE.TRANS64.A1T0 RZ, [R0+URZ+0xe0], RZ ;  /* 0x0000e0ff00ff79a7 */ /* 0x0007e200081000ff */
[----:B------:R-:W-:-:S05]  /*1a50*/  VIADD R9, R9, 0x1 ;  /* 0x0000000109097836 */ /* 0x000fca0000000000 */
[----:B------:R-:W-:-:S04]  /*1a60*/  ISETP.NE.AND P0, PT, R9, 0x2, PT ;  /* 0x000000020900780c */ /* 0x000fc80003f05270 */
[----:B-1----:R-:W-:Y:S02]  /*1a70*/  SEL R3, RZ, 0x1, P0 ;  /* 0x00000001ff037807 */ /* 0x002fe40000000000 */
[----:B------:R-:W-:Y:S02]  /*1a80*/  SEL R9, R9, RZ, P0 ;  /* 0x000000ff09097207 */ /* 0x000fe40000000000 */
[----:B------:R-:W-:-:S07]  /*1a90*/  LOP3.LUT R8, R8, R3, RZ, 0x3c, !PT ;  /* 0x0000000308087212 */ /* 0x000fce00078e3cff */
.L_x_23:
[----:B------:R-:W-:Y:S01]  /*1aa0*/  ULEA UR4, UR7, UR21, 0x3 ;  /* 0x0000001507047291 */ /* 0x000fe2000f8e18ff */
[----:B---3--:R-:W-:Y:S01]  /*1ab0*/  SHF.L.U32 R0, R12, 0x1f, RZ ;  /* 0x0000001f0c007819 */ /* 0x008fe200000006ff */
[----:B------:R-:W-:Y:S02]  /*1ac0*/  UISETP.GE.U32.AND UP0, UPT, UR49, 0x3f, UPT ;  /* 0x0000003f3100788c */ /* 0x000fe4000bf06070 */
[----:B------:R-:W-:Y:S02]  /*1ad0*/  ULEA UR11, UR20, UR50, 0x1 ;  /* 0x00000032140b7291 */ /* 0x000fe4000f8e08ff */
[----:B------:R-:W-:Y:S02]  /*1ae0*/  ULEA UR35, UR16, UR47, 0x6 ;  /* 0x0000002f10237291 */ /* 0x000fe4000f8e30ff */
[----:B------:R-:W-:Y:S01]  /*1af0*/  USHF.L.U32 UR11, UR11, 0x7, URZ ;  /* 0x000000070b0b7899 */ /* 0x000fe200080006ff */
[----:B------:R1:W3:Y:S01]  /*1b00*/  SYNCS.PHASECHK.TRANS64.TRYWAIT P0, [UR4+0x18], R0 ;  /* 0x00001800ff0075a7 */ /* 0x0002e20008001104 */
[----:B------:R-:W-:Y:S01]  /*1b10*/  UMOV UR6, URZ ;  /* 0x000000ff00067c82 */ /* 0x000fe20008000000 */
[----:B------:R-:W-:Y:S09]  /*1b20*/  BRA.U !UP0, `(.L_x_25) ;  /* 0x0000000108c87547 */ /* 0x000ff2000b800000 */
[----:B------:R-:W-:Y:S01]  /*1b30*/  UMOV UR13, URZ ;  /* 0x000000ff000d7c82 */ /* 0x000fe20008000000 */
[----:B------:R-:W-:-:S05]  /*1b40*/  UMOV UR4, UR7 ;  /* 0x0000000700047c82 */ /* 0x000fca0008000000 */
.L_x_31:
[----:B------:R-:W-:Y:S01]  /*1b50*/  ULEA UR33, UR4, UR21, 0x3 ;  /* 0x0000001504217291 */ /* 0x000fe2000f8e18ff */
[----:B---3--:R-:W-:Y:S01]  /*1b60*/  @!P3 MOV R2, 0x5000 ;  /* 0x000050000002b802 */ /* 0x008fe20000000f00 */
[----:B-1-3--:R-:W-:Y:S10]  /*1b70*/  @P0 BRA `(.L_x_26) ;  /* 0x00000000000c0947 */ /* 0x00aff40003800000 */
[----:B------:R-:W-:-:S04]  /*1b80*/  SHF.L.U32 R3, R12, 0x1f, RZ ;  /* 0x0000001f0c037819 */ /* 0x000fc800000006ff */
[----:B------:R-:W3:Y:S02]  /*1b90*/  SYNCS.PHASECHK.TRANS64.TRYWAIT P0, [UR33+0x18], R3 ;  /* 0x00001803ff0075a7 */ /* 0x000ee40008001121 */
[----:B---3--:R-:W-:Y:S05]  /*1ba0*/  @!P0 BRA `(.L_x_27) ;  /* 0x0000007800ac8947 */ /* 0x008fea0003800000 */
.L_x_26:
[----:B------:R3:W-:Y:S01]  /*1bb0*/  @!P3 SYNCS.ARRIVE.TRANS64 RZ, [UR33], R2 ;  /* 0x00000002ffffb9a7 */ /* 0x0007e20008000021 */
[----:B------:R-:W-:-:S04]  /*1bc0*/  ULOP3.LUT UR5, UR25, 0x2, URZ, 0xfc, !UPT ;  /* 0x0000000219057892 */ /* 0x000fc8000f8efcff */
[----:B------:R-:W-:-:S09]  /*1bd0*/  UISETP.NE.AND UP0, UPT, UR5, 0x2, UPT ;  /* 0x000000020500788c */ /* 0x000fd2000bf05270 */
[----:B------:R-:W-:Y:S05]  /*1be0*/  BRA.U UP0, `(.L_x_28) ;  /* 0x0000000100047547 */ /* 0x000fea000b800000 */
[----:B--2---:R-:W-:Y:S05]  /*1bf0*/  BPT.TRAP 0x1 ;  /* 0x000000040000795c */ /* 0x004fea0000300000 */
.L_x_28:
[----:B------:R-:W-:Y:S04]  /*1c00*/  BSSY.RECONVERGENT B0, `(.L_x_29) ;  /* 0x0000003000007945 */ /* 0x000fe80003800200 */
[----:B------:R-:W-:Y:S05]  /*1c10*/  @P2 BRA `(.L_x_30) ;  /* 0x0000000000042947 */ /* 0x000fea0003800000 */
[----:B--2---:R-:W-:Y:S05]  /*1c20*/  BPT.TRAP 0x1 ;  /* 0x000000040000795c */ /* 0x004fea0000300000 */
.L_x_30:
[----:B--2---:R-:W-:Y:S05]  /*1c30*/  BSYNC.RECONVERGENT B0 ;  /* 0x0000000000007941 */ /* 0x004fea0003800200 */
.L_x_29:
[----:B------:R-:W-:Y:S02]  /*1c40*/  UIADD3 UR5, UPT, UPT, UR4, 0x1, URZ ;  /* 0x0000000104057890 */ /* 0x000fe4000fffe0ff */
[----:B------:R-:W-:Y:S02]  /*1c50*/  USHF.L.U32 UR34, UR13, 0x5, URZ ;  /* 0x000000050d227899 */ /* 0x000fe400080006ff */
[----:B------:R-:W-:Y:S02]  /*1c60*/  UISETP.NE.AND UP0, UPT, UR5, 0x3, UPT ;  /* 0x000000030500788c */ /* 0x000fe4000bf05270 */
[----:B------:R-:W-:Y:S02]  /*1c70*/  UIADD3 UR13, UPT, UPT, UR13, 0x1, URZ ;  /* 0x000000010d0d7890 */ /* 0x000fe4000fffe0ff */
[----:B------:R-:W-:Y:S02]  /*1c80*/  USEL UR6, URZ, 0x1, UP0 ;  /* 0x00000001ff067887 */ /* 0x000fe40008000000 */
[----:B------:R-:W-:-:S02]  /*1c90*/  USEL UR7, UR5, URZ, UP0 ;  /* 0x000000ff05077287 */ /* 0x000fc40008000000 */
[----:B------:R-:W-:Y:S02]  /*1ca0*/  UIADD3 UR14, UP1, UPT, UR28, 0x80, URZ ;  /* 0x000000801c0e7890 */ /* 0x000fe4000ff3e0ff */
[----:B------:R-:W-:Y:S01]  /*1cb0*/  ULEA UR5, UR7, UR21, 0x3 ;  /* 0x0000001507057291 */ /* 0x000fe2000f8e18ff */
[----:B------:R-:W-:Y:S01]  /*1cc0*/  LOP3.LUT R12, R12, UR6, RZ, 0x3c, !PT ;  /* 0x000000060c0c7c12 */ /* 0x000fe2000f8e3cff */
[----:B------:R-:W-:Y:S02]  /*1cd0*/  ULEA UR6, UR4, UR31, 0xb ;  /* 0x0000001f04067291 */ /* 0x000fe4000f8e58ff */
[----:B------:R-:W-:Y:S01]  /*1ce0*/  UIADD3.X UR15, UPT, UPT, URZ, UR29, URZ, UP1, !UPT ;  /* 0x0000001dff0f7290 */ /* 0x000fe20008ffe4ff */
[----:B-1----:R-:W-:Y:S01]  /*1cf0*/  SHF.L.U32 R0, R12, 0x1f, RZ ;  /* 0x0000001f0c007819 */ /* 0x002fe200000006ff */
[----:B------:R-:W-:Y:S02]  /*1d00*/  ULEA UR6, UR6, UR21, 0x1 ;  /* 0x0000001506067291 */ /* 0x000fe4000f8e08ff */
[----:B------:R-:W-:Y:S01]  /*1d10*/  UPRMT UR16, URZ, 0x5410, UR27 ;  /* 0x00005410ff107896 */ /* 0x000fe2000800001b */
[----:B------:R4:W1:Y:S01]  /*1d20*/  SYNCS.PHASECHK.TRANS64.TRYWAIT P0, [UR5+0x18], R0 ;  /* 0x00001800ff0075a7 */ /* 0x0008620008001105 */
[----:B------:R-:W-:-:S02]  /*1d30*/  ULEA UR5, UR4, UR30, 0xd ;  /* 0x0000001e04057291 */ /* 0x000fc4000f8e68ff */
[----:B------:R-:W-:Y:S02]  /*1d40*/  UIADD3 UR4, UP0, UPT, UR28, 0x180, URZ ;  /* 0x000001801c047890 */ /* 0x000fe4000ff1e0ff */
[----:B------:R-:W-:Y:S02]  /*1d50*/  ULEA UR5, UR5, UR21, 0x1 ;  /* 0x0000001505057291 */ /* 0x000fe4000f8e08ff */
[----:B------:R-:W-:Y:S02]  /*1d60*/  UIADD3 UR32, UPT, UPT, UR6, 0x8800, URZ ;  /* 0x0000880006207890 */ /* 0x000fe4000fffe0ff */
[----:B------:R-:W-:Y:S02]  /*1d70*/  UIADD3 UR8, UPT, UPT, UR5, 0xb800, URZ ;  /* 0x0000b80005087890 */ /* 0x000fe4000fffe0ff */
[----:B------:R-:W-:Y:S02]  /*1d80*/  UIADD3.X UR5, UPT, UPT, URZ, UR29, URZ, UP0, !UPT ;  /* 0x0000001dff057290 */ /* 0x000fe400087fe4ff */
[----:B------:R-:W-:-:S02]  /*1d90*/  UISETP.NE.AND UP0, UPT, UR13, UR24, UPT ;  /* 0x000000180d00728c */ /* 0x000fc4000bf05270 */
[----:B------:R-:W-:Y:S01]  /*1da0*/  UPRMT UR6, URZ, 0x5410, UR26 ;  /* 0x00005410ff067896 */ /* 0x000fe2000800001a */
[----:B------:R-:W-:Y:S01]  /*1db0*/  UMOV UR18, 0x0 ;  /* 0x0000000000127882 */ /* 0x000fe20000000000 */
[----:B------:R-:W-:Y:S01]  /*1dc0*/  UMOV UR19, 0x10000000 ;  /* 0x1000000000137882 */ /* 0x000fe20000000000 */
[----:B------:R-:W-:Y:S01]  /*1dd0*/  UMOV UR12, UR36 ;  /* 0x00000024000c7c82 */ /* 0x000fe20008000000 */
[----:B------:R-:W-:Y:S01]  /*1de0*/  UMOV UR9, UR33 ;  /* 0x0000002100097c82 */ /* 0x000fe20008000000 */
[----:B------:R-:W-:Y:S01]  /*1df0*/  UMOV UR10, UR34 ;  /* 0x00000022000a7c82 */ /* 0x000fe20008000000 */
[----:B------:R-:W-:Y:S03]  /*1e00*/  UTMALDG.3D.MULTICAST [UR32], [UR14], UR16, desc[UR18] ;  /* 0x000012200e0073b4 */ /* 0x000fe60008011810 */
[----:B------:R2:W-:Y:S02]  /*1e10*/  UTMALDG.3D.MULTICAST [UR8], [UR4], UR6, desc[UR18] ;  /* 0x00001208040073b4 */ /* 0x0005e40008011806 */
[----:B--2---:R-:W-:Y:S01]  /*1e20*/  UMOV UR6, UR24 ;  /* 0x0000001800067c82 */ /* 0x004fe20008000000 */
[----:B------:R-:W-:Y:S01]  /*1e30*/  UMOV UR4, UR7 ;  /* 0x0000000700047c82 */ /* 0x000fe20008000000 */
[----:B----4-:R-:W-:Y:S05]  /*1e40*/  BRA.U UP0, `(.L_x_31) ;  /* 0xfffffffd00407547 */ /* 0x010fea000b83ffff */
.L_x_25:
[----:B------:R-:W-:Y:S01]  /*1e50*/  ULEA UR4, UR7, UR21, 0x3 ;  /* 0x0000001507047291 */ /* 0x000fe2000f8e18ff */
[----:B-1----:R-:W-:Y:S01]  /*1e60*/  SHF.L.U32 R0, R12, 0x1f, RZ ;  /* 0x0000001f0c007819 */ /* 0x002fe200000006ff */
[----:B------:R-:W-:Y:S01]  /*1e70*/  @!P1 SYNCS.ARRIVE.TRANS64.A1T0 RZ, [UR21+0x78], RZ ;  /* 0x000078ffffff99a7 */ /* 0x000fe20008100015 */
[----:B------:R-:W-:-:S06]  /*1e80*/  UISETP.GT.AND UP0, UPT, UR45, UR44, UPT ;  /* 0x0000002c2d00728c */ /* 0x000fcc000bf04270 */
[----:B---3--:R1:W3:Y:S03]  /*1e90*/  SYNCS.PHASECHK.TRANS64.TRYWAIT P0, [UR4+0x18], R0 ;  /* 0x00001800ff0075a7 */ /* 0x0082e60008001104 */
[----:B------:R-:W-:Y:S05]  /*1ea0*/  BRA.U !UP0, `(.L_x_32) ;  /* 0x0000000108bc7547 */ /* 0x000fea000b800000 */
[----:B------:R-:W-:Y:S01]  /*1eb0*/  UIADD3 UR13, UPT, UPT, UR46, UR6, URZ ;  /* 0x000000062e0d7290 */ /* 0x000fe2000fffe0ff */
[----:B------:R-:W-:-:S11]  /*1ec0*/  UMOV UR4, UR7 ;  /* 0x0000000700047c82 */ /* 0x000fd60008000000 */
.L_x_38:
[----:B------:R-:W-:Y:S01]  /*1ed0*/  ULEA UR17, UR4, UR21, 0x3 ;  /* 0x0000001504117291 */ /* 0x000fe2000f8e18ff */
[----:B---3--:R-:W-:Y:S01]  /*1ee0*/  @!P3 MOV R2, 0x5000 ;  /* 0x000050000002b802 */ /* 0x008fe20000000f00 */
[----:B-1-3--:R-:W-:Y:S10]  /*1ef0*/  @P0 BRA `(.L_x_33) ;  /* 0x00000000000c0947 */ /* 0x00aff40003800000 */
[----:B------:R-:W-:-:S04]  /*1f00*/  SHF.L.U32 R3, R12, 0x1f, RZ ;  /* 0x0000001f0c037819 */ /* 0x000fc800000006ff */
[----:B------:R-:W3:Y:S02]  /*1f10*/  SYNCS.PHASECHK.TRANS64.TRYWAIT P0, [UR17+0x18], R3 ;  /* 0x00001803ff0075a7 */ /* 0x000ee40008001111 */
[----:B---3--:R-:W-:Y:S05]  /*1f20*/  @!P0 BRA `(.L_x_34) ;  /* 0x0000007400e48947 */ /* 0x008fea0003800000 */
.L_x_33:
[----:B------:R3:W-:Y:S01]  /*1f30*/  @!P3 SYNCS.ARRIVE.TRANS64 RZ, [UR17], R2 ;  /* 0x00000002ffffb9a7 */ /* 0x0007e20008000011 */
[----:B------:R-:W-:-:S04]  /*1f40*/  ULOP3.LUT UR5, UR25, 0x2, URZ, 0xfc, !UPT ;  /* 0x0000000219057892 */ /* 0x000fc8000f8efcff */
[----:B------:R-:W-:-:S09]  /*1f50*/  UISETP.NE.AND UP0, UPT, UR5, 0x2, UPT ;  /* 0x000000020500788c */ /* 0x000fd2000bf05270 */
[----:B------:R-:W-:Y:S05]  /*1f60*/  BRA.U UP0, `(.L_x_35) ;  /* 0x0000000100047547 */ /* 0x000fea000b800000 */
[----:B--2---:R-:W-:Y:S05]  /*1f70*/  BPT.TRAP 0x1 ;  /* 0x000000040000795c */ /* 0x004fea0000300000 */
.L_x_35:
[----:B------:R-:W-:Y:S04]  /*1f80*/  BSSY.RECONVERGENT B0, `(.L_x_36) ;  /* 0x0000003000007945 */ /* 0x000fe80003800200 */
[----:B------:R-:W-:Y:S05]  /*1f90*/  @P2 BRA `(.L_x_37) ;  /* 0x0000000000042947 */ /* 0x000fea0003800000 */
[----:B--2---:R-:W-:Y:S05]  /*1fa0*/  BPT.TRAP 0x1 ;  /* 0x000000040000795c */ /* 0x004fea0000300000 */
.L_x_37:
[----:B--2---:R-:W-:Y:S05]  /*1fb0*/  BSYNC.RECONVERGENT B0 ;  /* 0x0000000000007941 */ /* 0x004fea0003800200 */
.L_x_36:
[----:B------:R-:W-:Y:S02]  /*1fc0*/  UIADD3 UR5, UPT, UPT, UR4, 0x1, URZ ;  /* 0x0000000104057890 */ /* 0x000fe4000fffe0ff */
[----:B------:R-:W-:Y:S02]  /*1fd0*/  UIADD3 UR14, UP1, UPT, UR28, 0x80, URZ ;  /* 0x000000801c0e7890 */ /* 0x000fe4000ff3e0ff */
[----:B------:R-:W-:Y:S02]  /*1fe0*/  UISETP.NE.AND UP0, UPT, UR5, 0x3, UPT ;  /* 0x000000030500788c */ /* 0x000fe4000bf05270 */
[----:B------:R-:W-:Y:S02]  /*1ff0*/  ULEA UR16, UR4, UR38, 0xc ;  /* 0x0000002604107291 */ /* 0x000fe4000f8e60ff */
[----:B------:R-:W-:Y:S02]  /*2000*/  USEL UR8, URZ, 0x1, UP0 ;  /* 0x00000001ff087887 */ /* 0x000fe40008000000 */
[----:B------:R-:W-:-:S02]  /*2010*/  USEL UR7, UR5, URZ, UP0 ;  /* 0x000000ff05077287 */ /* 0x000fc40008000000 */
[----:B------:R-:W-:Y:S02]  /*2020*/  UIADD3 UR22, UP0, UPT, UR28, 0x180, URZ ;  /* 0x000001801c167890 */ /* 0x000fe4000ff1e0ff */
[----:B------:R-:W-:Y:S01]  /*2030*/  ULEA UR5, UR7, UR21, 0x3 ;  /* 0x0000001507057291 */ /* 0x000fe2000f8e18ff */
[----:B------:R-:W-:Y:S01]  /*2040*/  LOP3.LUT R12, R12, UR8, RZ, 0x3c, !PT ;  /* 0x000000080c0c7c12 */ /* 0x000fe2000f8e3cff */
[----:B------:R-:W-:Y:S02]  /*2050*/  ULEA UR8, UR4, UR37, 0xe ;  /* 0x0000002504087291 */ /* 0x000fe4000f8e70ff */
[----:B------:R-:W-:Y:S01]  /*2060*/  USHF.L.U32 UR18, UR6, 0x5, URZ ;  /* 0x0000000506127899 */ /* 0x000fe200080006ff */
[----:B-1----:R-:W-:Y:S01]  /*2070*/  SHF.L.U32 R0, R12, 0x1f, RZ ;  /* 0x0000001f0c007819 */ /* 0x002fe200000006ff */
[----:B------:R-:W-:Y:S02]  /*2080*/  UPRMT UR4, URZ, 0x5410, UR27 ;  /* 0x00005410ff047896 */ /* 0x000fe4000800001b */
[----:B------:R-:W-:Y:S01]  /*2090*/  UIADD3.X UR15, UPT, UPT, URZ, UR29, URZ, UP1, !UPT ;  /* 0x0000001dff0f7290 */ /* 0x000fe20008ffe4ff */
[----:B------:R4:W1:Y:S01]  /*20a0*/  SYNCS.PHASECHK.TRANS64.TRYWAIT P0, [UR5+0x18], R0 ;  /* 0x00001800ff0075a7 */ /* 0x0008620008001105 */
[----:B------:R-:W-:-:S02]  /*20b0*/  UPRMT UR5, URZ, 0x5410, UR26 ;  /* 0x00005410ff057896 */ /* 0x000fc4000800001a */
[----:B------:R-:W-:Y:S01]  /*20c0*/  UIADD3.X UR23, UPT, UPT, URZ, UR29, URZ, UP0, !UPT ;  /* 0x0000001dff177290 */ /* 0x000fe200087fe4ff */
[----:B------:R-:W-:Y:S01]  /*20d0*/  UMOV UR32, 0x0 ;  /* 0x0000000000207882 */ /* 0x000fe20000000000 */
[----:B------:R-:W-:Y:S01]  /*20e0*/  UMOV UR33, 0x10000000 ;  /* 0x1000000000217882 */ /* 0x000fe20000000000 */
[----:B------:R-:W-:Y:S01]  /*20f0*/  UMOV UR19, UR35 ;  /* 0x0000002300137c82 */ /* 0x000fe20008000000 */
[----:B------:R-:W-:Y:S01]  /*2100*/  UMOV UR20, UR36 ;  /* 0x0000002400147c82 */ /* 0x000fe20008000000 */
[----:B------:R-:W-:Y:S01]  /*2110*/  UMOV UR12, UR36 ;  /* 0x00000024000c7c82 */ /* 0x000fe20008000000 */
[----:B------:R-:W-:Y:S01]  /*2120*/  UMOV UR9, UR17 ;  /* 0x0000001100097c82 */ /* 0x000fe20008000000 */
[----:B------:R-:W-:Y:S01]  /*2130*/  UMOV UR10, UR18 ;  /* 0x00000012000a7c82 */ /* 0x000fe20008000000 */
[----:B------:R2:W-:Y:S01]  /*2140*/  UTMALDG.3D.MULTICAST [UR16], [UR14], UR4, desc[UR32] ;  /* 0x000020100e0073b4 */ /* 0x0005e20008011804 */
[----:B------:R-:W-:-:S04]  /*2150*/  UIADD3 UR6, UPT, UPT, UR6, 0x1, URZ ;  /* 0x0000000106067890 */ /* 0x000fc8000fffe0ff */
[----:B------:R-:W-:Y:S01]  /*2160*/  UISETP.NE.AND UP0, UPT, UR6, UR13, UPT ;  /* 0x0000000d0600728c */ /* 0x000fe2000bf05270 */
[----:B------:R4:W-:Y:S01]  /*2170*/  UTMALDG.3D.MULTICAST [UR8], [UR22], UR5, desc[UR32] ;  /* 0x00002008160073b4 */ /* 0x0009e20008011805 */
[----:B--2---:R-:W-:-:S07]  /*2180*/  UMOV UR4, UR7 ;  /* 0x0000000700047c82 */ /* 0x004fce0008000000 */
[----:B----4-:R-:W-:Y:S05]  /*2190*/  BRA.U UP0, `(.L_x_38) ;  /* 0xfffffffd004c7547 */ /* 0x010fea000b83ffff */
.L_x_32:
[C---:B------:R-:W-:Y:S01]  /*21a0*/  LEA R3, R11.reuse, UR21, 0x3 ;  /* 0x000000150b037c11 */ /* 0x040fe2000f8e18ff */
[----:B------:R-:W-:Y:S01]  /*21b0*/  NOP ;  /* 0x0000000000007918 */ /* 0x000fe20000000000 */
[----:B-1----:R-:W-:Y:S02]  /*21c0*/  SHF.L.U32 R0, R10, 0x1f, RZ ;  /* 0x0000001f0a007819 */ /* 0x002fe400000006ff */
[----:B------:R-:W-:Y:S02]  /*21d0*/  LEA R5, R11, UR21, 0x4 ;  /* 0x000000150b057c11 */ /* 0x000fe4000f8e20ff */
[----:B---3--:R-:W1:Y:S02]  /*21e0*/  SYNCS.PHASECHK.TRANS64.TRYWAIT P0, [R3+URZ+0x80], R0 ;  /* 0x00008000030075a7 */ /* 0x008e6400080011ff */
[----:B-1----:R-:W-:Y:S05]  /*21f0*/  @!P0 BRA `(.L_x_39) ;  /* 0x0000007400488947 */ /* 0x002fea0003800000 */
.L_x_140:
[----:B------:R-:W3:Y:S01]  /*2200*/  LDS.128 R4, [R5+0x110] ;  /* 0x0001100005047984 */ /* 0x000ee20000000c00 */
[----:B------:R-:W-:Y:S01]  /*2210*/  UISETP.GE.AND UP0, UPT, UR42, 0x1, UPT ;  /* 0x000000012a00788c */ /* 0x000fe2000bf06270 */
[----:B------:R-:W-:Y:S01]  /*2220*/  @!PT LDS RZ, [RZ] ;  /* 0x00000000fffff984 */ /* 0x000fe20000000800 */
[----:B------:R-:W-:Y:S01]  /*2230*/  @!PT LDS RZ, [RZ] ;  /* 0x00000000fffff984 */ /* 0x000fe20000000800 */
[----:B------:R-:W-:Y:S01]  /*2240*/  @!PT LDS RZ, [RZ] ;  /* 0x00000000fffff984 */ /* 0x000fe20000000800 */
[----:B------:R-:W-:Y:S01]  /*2250*/  @!PT LDS RZ, [RZ] ;  /* 0x00000000fffff984 */ /* 0x000fe20000000800 */
[----:B------:R4:W-:Y:S06]  /*2260*/  MEMBAR.ALL.CTA ;  /* 0x0000000000007992 */ /* 0x0009ec0000008000 */
[----:B----4-:R-:W4:Y:S01]  /*2270*/  FENCE.VIEW.ASYNC.S ;  /* 0x00000000000073c6 */ /* 0x010f220000000000 */
[----:B---3--:R-:W-:-:S13]  /*2280*/  LOP3.LUT P0, RZ, R6, 0x1, RZ, 0xc0, !PT ;  /* 0x0000000106ff7812 */ /* 0x008fda000780c0ff */
[----:B----4-:R-:W-:Y:S01]  /*2290*/  VOTEU.ANY UP1, P0 ;  /* 0x0000000000ff7886 */ /* 0x010fe20000020100 */
[----:B------:R-:W-:-:S13]  /*22a0*/  PLOP3.LUT P0, PT, PT, PT, UP1, 0x80, 0x8 ;  /* 0x000000000008781c */ /* 0x000fda0003f0f018 */
[----:B-1----:R-:W-:Y:S02]  /*22b0*/  @P0 LOP3.LUT R0, R5, 0xffff, RZ, 0xc0, !PT ;  /* 0x0000ffff05000812 */ /* 0x002fe400078ec0ff */
[----:B------:R-:W-:Y:S02]  /*22c0*/  @P0 MOV R2, R4 ;  /* 0x0000000400020202 */ /* 0x000fe40000000f00 */
[----:B------:R-:W-:Y:S01]  /*22d0*/  @P0 R2UR UR5, R0 ;  /* 0x00000000000502ca */ /* 0x000fe200000e0000 */
[----:B------:R-:W-:Y:S01]  /*22e0*/  VIADD R0, R3, 0x90 ;  /* 0x0000009003007836 */ /* 0x000fe20000000000 */
[----:B------:R-:W-:Y:S02]  /*22f0*/  @P0 SHF.R.U32.HI R4, RZ, 0x10, R5 ;  /* 0x00000010ff040819 */ /* 0x000fe40000011605 */
[----:B------:R-:W-:Y:S02]  /*2300*/  @P0 R2UR UR6, R2 ;  /* 0x00000000020602ca */ /* 0x000fe400000e0000 */
[----:B------:R-:W-:-:S02]  /*2310*/  PRMT R0, RZ, 0x654, R0 ;  /* 0x00000654ff007816 */ /* 0x000fc40000000000 */
[----:B------:R-:W-:Y:S02]  /*2320*/  @P0 R2UR UR4, R4 ;  /* 0x00000000040402ca */ /* 0x000fe400000e0000 */
[----:B------:R1:W-:Y:S03]  /*2330*/  SYNCS.ARRIVE.TRANS64.RED.A1T0 RZ, [R0+URZ], RZ ;  /* 0x000000ff00ff79a7 */ /* 0x0003e600081004ff */
[----:B------:R-:W-:-:S04]  /*2340*/  @UP1 UMOV UR39, UR5 ;  /* 0x0000000500271c82 */ /* 0x000fc80008000000 */
[----:B------:R-:W-:-:S04]  /*2350*/  @UP1 UMOV UR40, UR6 ;  /* 0x0000000600281c82 */ /* 0x000fc80008000000 */
[----:B------:R-:W-:Y:S01]  /*2360*/  @UP1 UMOV UR36, UR4 ;  /* 0x0000000400241c82 */ /* 0x000fe20008000000 */
[----:B------:R-:W-:Y:S05]  /*2370*/  BRA.U !UP0, `(.L_x_40) ;  /* 0x0000000108d47547 */ /* 0x000fea000b800000 */
[----:B------:R-:W2:Y:S01]  /*2380*/  LDCU.128 UR12, c[0x0][0xb10] ;  /* 0x00016200ff0c77ac */ /* 0x000ea20008000c00 */
[----:B------:R-:W3:Y:S01]  /*2390*/  LDCU UR22, c[0x0][0xb20] ;  /* 0x00016400ff1677ac */ /* 0x000ee20008000800 */
[----:B------:R-:W4:Y:S01]  /*23a0*/  LDCU UR20, c[0x0][0xb0c] ;  /* 0x00016180ff1477ac */ /* 0x000f220008000800 */
[----:B------:R-:W1:Y:S01]  /*23b0*/  LDCU.64 UR8, c[0x0][0xb28] ;  /* 0x00016500ff0877ac */ /* 0x000e620008000a00 */
[----:B------:R-:W-:Y:S02]  /*23c0*/  UISETP.NE.AND UP3, UPT, UR42, 0x1, UPT ;  /* 0x000000012a00788c */ /* 0x000fe4000bf65270 */
[----:B--2---:R-:W-:Y:S02]  /*23d0*/  UIMAD.WIDE.U32 UR10, UR41, UR15, URZ ;  /* 0x0000000f290a72a5 */ /* 0x004fe4000f8e00ff */
[----:B------:R-:W-:Y:S02]  /*23e0*/  UIMAD.WIDE.U32 UR4, UR43, UR12, URZ ;  /* 0x0000000c2b0472a5 */ /* 0x000fe4000f8e00ff */
[----:B------:R-:W-:-:S02]  /*23f0*/  UISETP.NE.AND UP0, UPT, UR14, 0x1, UPT ;  /* 0x000000010e00788c */ /* 0x000fc4000bf05270 */
[----:B------:R-:W-:Y:S01]  /*2400*/  UIMAD.WIDE.U32 UR18, UR39, UR15, URZ ;  /* 0x0000000f271272a5 */ /* 0x000fe2000f8e00ff */
[----:B------:R-:W-:Y:S02]  /*2410*/  UMOV UR10, UR11 ;  /* 0x0000000b000a7c82 */ /* 0x000fe40008000000 */
[----:B------:R-:W-:Y:S01]  /*2420*/  UMOV UR4, UR5 ;  /* 0x0000000500047c82 */ /* 0x000fe20008000000 */
[----:B---3--:R-:W-:Y:S02]  /*2430*/  USHF.R.U32.HI UR10, URZ, UR22, UR10 ;  /* 0x00000016ff0a7299 */ /* 0x008fe4000801160a */
[----:B----4-:R-:W-:Y:S02]  /*2440*/  UISETP.NE.AND UP2, UPT, UR20, 0x1, UPT ;  /* 0x000000011400788c */ /* 0x010fe4000bf45270 */
[----:B------:R-:W-:Y:S02]  /*2450*/  USHF.R.U32.HI UR4, URZ, UR13, UR4 ;  /* 0x0000000dff047299 */ /* 0x000fe40008011604 */
[----:B------:R-:W-:-:S02]  /*2460*/  USEL UR5, UR41, UR10, !UP0 ;  /* 0x0000000a29057287 */ /* 0x000fc4000c000000 */
[----:B------:R-:W-:Y:S02]  /*2470*/  USEL UR6, UR43, UR4, !UP2 ;  /* 0x000000042b067287 */ /* 0x000fe4000d000000 */
[----:B-1----:R-:W-:Y:S01]  /*2480*/  UIMAD.WIDE.U32 UR10, UR5, UR8, URZ ;  /* 0x00000008050a72a5 */ /* 0x002fe2000f8e00ff */
[----:B------:R-:W-:Y:S01]  /*2490*/  UMOV UR4, UR19 ;  /* 0x0000001300047c82 */ /* 0x000fe20008000000 */
[----:B------:R-:W-:Y:S02]  /*24a0*/  UIMAD.WIDE.U32 UR16, UR40, UR12, URZ ;  /* 0x0000000c281072a5 */ /* 0x000fe4000f8e00ff */
[----:B------:R-:W-:-:S03]  /*24b0*/  UIMAD.WIDE.U32 UR18, UR6, UR8, URZ ;  /* 0x00000008061272a5 */ /* 0x000fc6000f8e00ff */
[----:B------:R-:W-:Y:S01]  /*24c0*/  UMOV UR10, UR11 ;  /* 0x0000000b000a7c82 */ /* 0x000fe20008000000 */
[----:B------:R-:W-:Y:S02]  /*24d0*/  USHF.R.U32.HI UR4, URZ, UR22, UR4 ;  /* 0x00000016ff047299 */ /* 0x000fe40008011604 */
[----:B------:R-:W-:Y:S01]  /*24e0*/  @UP3 USHF.R.U32.HI UR5, URZ, UR9, UR10 ;  /* 0x00000009ff053299 */ /* 0x000fe2000801160a */
[----:B------:R-:W-:Y:S01]  /*24f0*/  UMOV UR16, UR17 ;  /* 0x0000001100107c82 */ /* 0x000fe20008000000 */
[----:B------:R-:W-:Y:S01]  /*2500*/  UMOV UR18, UR19 ;  /* 0x0000001300127c82 */ /* 0x000fe20008000000 */
[----:B------:R-:W-:Y:S02]  /*2510*/  USHF.R.U32.HI UR13, URZ, UR13, UR16 ;  /* 0x0000000dff0d7299 */ /* 0x000fe40008011610 */
[----:B------:R-:W-:Y:S02]  /*2520*/  USEL UR4, UR39, UR4, !UP0 ;  /* 0x0000000427047287 */ /* 0x000fe4000c000000 */
[----:B------:R-:W-:-:S02]  /*2530*/  @UP3 USHF.R.U32.HI UR6, URZ, UR9, UR18 ;  /* 0x00000009ff063299 */ /* 0x000fc40008011612 */
[----:B------:R-:W-:Y:S02]  /*2540*/  UIMAD UR10, UR42, UR5, URZ ;  /* 0x000000052a0a72a4 */ /* 0x000fe4000f8e02ff */
[----:B------:R-:W-:Y:S02]  /*2550*/  USEL UR5, UR40, UR13, !UP2 ;  /* 0x0000000d28057287 */ /* 0x000fe4000d000000 */
[----:B------:R-:W-:Y:S02]  /*2560*/  UIMAD UR12, UR42, UR6, URZ ;  /* 0x000000062a0c72a4 */ /* 0x000fe4000f8e02ff */
[----:B------:R-:W-:Y:S02]  /*2570*/  UISETP.GE.AND UP0, UPT, UR4, UR10, UPT ;  /* 0x0000000a0400728c */ /* 0x000fe4000bf06270 */
[----:B------:R-:W-:Y:S02]  /*2580*/  UIMAD.WIDE.U32 UR10, UR4, UR8, URZ ;  /* 0x00000008040a72a5 */ /* 0x000fe4000f8e00ff */
[----:B------:R-:W-:-:S02]  /*2590*/  UISETP.GE.OR UP0, UPT, UR5, UR12, UP0 ;  /* 0x0000000c0500728c */ /* 0x000fc40008706670 */
        /* <DEDUP_REMOVED lines=19> */
.L_x_40:
[----:B------:R-:W3:Y:S02]  /*26d0*/  LDCU UR4, c[0x0][0xb30] ;  /* 0x00016600ff0477ac */ /* 0x000ee40008000800 */
[----:B---3--:R-:W-:-:S09]  /*26e0*/  UISETP.NE.AND UP0, UPT, UR4, 0x1, UPT ;  /* 0x000000010400788c */ /* 0x008fd2000bf05270 */
[----:B------:R-:W-:Y:S05]  /*26f0*/  BRA.U UP0, `(.L_x_41) ;  /* 0x0000000100447547 */ /* 0x000fea000b800000 */
[----:B------:R-:W3:Y:S01]  /*2700*/  LDCU.128 UR12, c[0x0][0xb10] ;  /* 0x00016200ff0c77ac */ /* 0x000ee20008000c00 */
[----:B------:R-:W4:Y:S01]  /*2710*/  LDCU UR10, c[0x0][0xb0c] ;  /* 0x00016180ff0a77ac */ /* 0x000f220008000800 */
[----:B------:R-:W1:Y:S01]  /*2720*/  LDCU UR6, c[0x0][0xb20] ;  /* 0x00016400ff0677ac */ /* 0x000e620008000800 */
[----:B---3--:R-:W-:Y:S02]  /*2730*/  UIMAD.WIDE.U32 UR8, UR40, UR12, URZ ;  /* 0x0000000c280872a5 */ /* 0x008fe4000f8e00ff */
[----:B------:R-:W-:Y:S02]  /*2740*/  UIMAD.WIDE.U32 UR4, UR39, UR15, URZ ;  /* 0x0000000f270472a5 */ /* 0x000fe4000f8e00ff */
[----:B----4-:R-:W-:Y:S02]  /*2750*/  UISETP.NE.AND UP2, UPT, UR10, 0x1, UPT ;  /* 0x000000010a00788c */ /* 0x010fe4000bf45270 */
[----:B------:R-:W-:Y:S01]  /*2760*/  UISETP.NE.AND UP0, UPT, UR14, 0x1, UPT ;  /* 0x000000010e00788c */ /* 0x000fe2000bf05270 */
[----:B------:R-:W-:-:S02]  /*2770*/  UMOV UR8, UR9 ;  /* 0x0000000900087c82 */ /* 0x000fc40008000000 */
[----:B------:R-:W-:Y:S01]  /*2780*/  UMOV UR4, UR5 ;  /* 0x0000000500047c82 */ /* 0x000fe20008000000 */
[----:B------:R-:W-:Y:S02]  /*2790*/  USHF.R.U32.HI UR13, URZ, UR13, UR8 ;  /* 0x0000000dff0d7299 */ /* 0x000fe40008011608 */
[----:B-1----:R-:W-:Y:S02]  /*27a0*/  USHF.R.U32.HI UR4, URZ, UR6, UR4 ;  /* 0x00000006ff047299 */ /* 0x002fe40008011604 */
[----:B------:R-:W-:Y:S02]  /*27b0*/  USEL UR5, UR40, UR13, !UP2 ;  /* 0x0000000d28057287 */ /* 0x000fe4000d000000 */
[----:B------:R-:W-:-:S04]  /*27c0*/  USEL UR4, UR39, UR4, !UP0 ;  /* 0x0000000427047287 */ /* 0x000fc8000c000000 */
[----:B------:R-:W-:Y:S02]  /*27d0*/  UIADD3 UR6, UPT, UPT, UR5, -UR4, URZ ;  /* 0x8000000405067290 */ /* 0x000fe4000fffe0ff */
[----:B------:R-:W-:Y:S02]  /*27e0*/  UIADD3 UR4, UPT, UPT, -UR5, UR4, URZ ;  /* 0x0000000405047290 */ /* 0x000fe4000fffe1ff */
[----:B------:R-:W-:Y:S02]  /*27f0*/  UIMAD UR39, UR6, UR14, UR39 ;  /* 0x0000000e062772a4 */ /* 0x000fe4000f8e0227 */
[----:B------:R-:W-:-:S12]  /*2800*/  UIMAD UR40, UR4, UR10, UR40 ;  /* 0x0000000a042872a4 */ /* 0x000fd8000f8e0228 */
.L_x_41:
[----:B------:R-:W-:Y:S01]  /*2810*/  VIADD R11, R11, 0x1 ;  /* 0x000000010b0b7836 */ /* 0x000fe20000000000 */
[----:B------:R-:W-:Y:S02]  /*2820*/  R2UR UR5, R84 ;  /* 0x00000000540572ca */ /* 0x000fe400000e0000 */
[----:B------:R-:W-:Y:S02]  /*2830*/  R2UR UR4, R83 ;  /* 0x00000000530472ca */ /* 0x000fe400000e0000 */
[C---:B------:R-:W-:Y:S02]  /*2840*/  ISETP.NE.AND P0, PT, R11.reuse, 0x2, PT ;  /* 0x000000020b00780c */ /* 0x040fe40003f05270 */
[----:B------:R-:W-:Y:S02]  /*2850*/  PLOP3.LUT P1, PT, PT, PT, PT, 0x80, 0x8 ;  /* 0x000000000008781c */ /* 0x000fe40003f2f070 */
[----:B------:R-:W-:Y:S02]  /*2860*/  SEL R3, RZ, 0x1, P0 ;  /* 0x00000001ff037807 */ /* 0x000fe40000000000 */
[----:B------:R-:W-:-:S02]  /*2870*/  SEL R11, R11, RZ, P0 ;  /* 0x000000ff0b0b7207 */ /* 0x000fc40000000000 */
[----:B------:R-:W-:Y:S01]  /*2880*/  LOP3.LUT R10, R10, R3, RZ, 0x3c, !PT ;  /* 0x000000030a0a7212 */ /* 0x000fe200078e3cff */
[----:B------:R-:W-:Y:S02]  /*2890*/  UIADD3 UR16, UPT, UPT, UR40, UR5, URZ ;  /* 0x0000000528107290 */ /* 0x000fe4000fffe0ff */
[----:B------:R-:W-:Y:S01]  /*28a0*/  UIADD3 UR20, UPT, UPT, UR39, UR4, URZ ;  /* 0x0000000427147290 */ /* 0x000fe2000fffe0ff */
[----:B------:R-:W-:Y:S11]  /*28b0*/  BRA.U UP1, `(.L_x_42) ;  /* 0xfffffff101447547 */ /* 0x000ff6000b83ffff */
[----:B------:R-:W-:Y:S01]  /*28c0*/  UIADD3 UR21, UPT, UPT, UR21, 0x18, URZ ;  /* 0x0000001815157890 */ /* 0x000fe2000fffe0ff */
[----:B------:R-:W-:-:S03]  /*28d0*/  SHF.L.U32 R3, R12, 0x1f, RZ ;  /* 0x0000001f0c037819 */ /* 0x000fc600000006ff */
[----:B------:R-:W-:-:S09]  /*28e0*/  ULEA UR4, UR7, UR21, 0x3 ;  /* 0x0000001507047291 */ /* 0x000fd2000f8e18ff */
[----:B------:R-:W3:Y:S02]  /*28f0*/  SYNCS.PHASECHK.TRANS64.TRYWAIT P0, [UR4], R3 ;  /* 0x00000003ff0075a7 */ /* 0x000ee40008001104 */
[----:B---3--:R-:W-:Y:S05]  /*2900*/  @!P0 BRA `(.L_x_43) ;  /* 0x0000006c00988947 */ /* 0x008fea0003800000 */
.L_x_142:
[----:B------:R-:W-:-:S04]  /*2910*/  UIADD3 UR4, UPT, UPT, UR7, 0x1, URZ ;  /* 0x0000000107047890 */ /* 0x000fc8000fffe0ff */
[----:B------:R-:W-:-:S04]  /*2920*/  UISETP.NE.AND UP0, UPT, UR4, 0x3, UPT ;  /* 0x000000030400788c */ /* 0x000fc8000bf05270 */
[----:B------:R-:W-:Y:S02]  /*2930*/  USEL UR6, URZ, 0x1, UP0 ;  /* 0x00000001ff067887 */ /* 0x000fe40008000000 */
[----:B------:R-:W-:-:S04]  /*2940*/  USEL UR4, UR4, URZ, UP0 ;  /* 0x000000ff04047287 */ /* 0x000fc80008000000 */
[----:B------:R-:W-:Y:S01]  /*2950*/  ULEA UR5, UR4, UR21, 0x3 ;  /* 0x0000001504057291 */ /* 0x000fe2000f8e18ff */
[----:B------:R-:W-:-:S04]  /*2960*/  LOP3.LUT R12, R12, UR6, RZ, 0x3c, !PT ;  /* 0x000000060c0c7c12 */ /* 0x000fc8000f8e3cff */
[----:B-1----:R-:W-:-:S04]  /*2970*/  SHF.L.U32 R3, R12, 0x1f, RZ ;  /* 0x0000001f0c037819 */ /* 0x002fc800000006ff */
[----:B------:R-:W1:Y:S02]  /*2980*/  SYNCS.PHASECHK.TRANS64.TRYWAIT P0, [UR5], R3 ;  /* 0x00000003ff0075a7 */ /* 0x000e640008001105 */
[----:B-1----:R-:W-:Y:S05]  /*2990*/  @!P0 BRA `(.L_x_44) ;  /* 0x0000006c008c8947 */ /* 0x002fea0003800000 */
.L_x_144:
[----:B------:R-:W-:-:S04]  /*29a0*/  UIADD3 UR4, UPT, UPT, UR4, 0x1, URZ ;  /* 0x0000000104047890 */ /* 0x000fc8000fffe0ff */
[----:B------:R-:W-:-:S04]  /*29b0*/  UISETP.NE.AND UP0, UPT, UR4, 0x3, UPT ;  /* 0x000000030400788c */ /* 0x000fc8000bf05270 */
[----:B------:R-:W-:Y:S02]  /*29c0*/  USEL UR5, URZ, 0x1, UP0 ;  /* 0x00000001ff057887 */ /* 0x000fe40008000000 */
[----:B------:R-:W-:-:S04]  /*29d0*/  USEL UR4, UR4, URZ, UP0 ;  /* 0x000000ff04047287 */ /* 0x000fc80008000000 */
[----:B------:R-:W-:Y:S01]  /*29e0*/  ULEA UR4, UR4, UR21, 0x3 ;  /* 0x0000001504047291 */ /* 0x000fe2000f8e18ff */
[----:B-1----:R-:W-:-:S04]  /*29f0*/  LOP3.LUT R3, R12, UR5, RZ, 0x3c, !PT ;  /* 0x000000050c037c12 */ /* 0x002fc8000f8e3cff */
[----:B------:R-:W-:Y:S01]  /*2a00*/  SHF.L.U32 R3, R3, 0x1f, RZ ;  /* 0x0000001f03037819 */ /* 0x000fe200000006ff */
[----:B------:R-:W-:-:S07]  /*2a10*/  IMAD.U32 R0, RZ, RZ, UR4 ;  /* 0x00000004ff007e24 */ /* 0x000fce000f8e00ff */
.L_x_45:
[----:B-1----:R1:W3:Y:S02]  /*2a20*/  SYNCS.PHASECHK.TRANS64.TRYWAIT P0, [R0+URZ], R3 ;  /* 0x00000003000075a7 */ /* 0x0022e400080011ff */
[----:B---3--:R-:W-:Y:S05]  /*2a30*/  @!P0 NANOSLEEP.SYNCS 0x989680 ;  /* 0x009896800000895d */ /* 0x008fea0003900000 */
[----:B------:R-:W3:Y:S02]  /*2a40*/  @!P0 SYNCS.PHASECHK.TRANS64 P0, [R0+URZ], R3 ;  /* 0x00000003000085a7 */ /* 0x000ee400080010ff */
[----:B--23--:R-:W-:Y:S05]  /*2a50*/  @P0 EXIT ;  /* 0x000000000000094d */ /* 0x00cfea0003800000 */
[----:B------:R-:W-:Y:S05]  /*2a60*/  BRA `(.L_x_45) ;  /* 0xfffffffc00ec7947 */ /* 0x000fea000383ffff */
.L_x_22:
[----:B------:R-:W2:Y:S02]  /*2a70*/  S2UR UR4, SR_CgaCtaId ;  /* 0x00000000000479c3 */ /* 0x000ea40000008800 */
[----:B--2---:R-:W-:-:S04]  /*2a80*/  UISETP.NE.AND UP0, UPT, UR4, URZ, UPT ;  /* 0x000000ff0400728c */ /* 0x004fc8000bf05270 */
[----:B------:R-:W-:-:S09]  /*2a90*/  UISETP.NE.OR UP0, UPT, UR17, 0x1, UP0 ;  /* 0x000000011100788c */ /* 0x000fd20008705670 */
[----:B------:R-:W-:Y:S05]  /*2aa0*/  BRA.U UP0, `(.L_x_46) ;  /* 0x00000005004c7547 */ /* 0x000fea000b800000 */
[----:B------:R-:W2:Y:S01]  /*2ab0*/  S2UR UR5, SR_CgaCtaId ;  /* 0x00000000000579c3 */ /* 0x000ea20000008800 */
[----:B------:R-:W-:Y:S01]  /*2ac0*/  UMOV UR4, 0x400 ;  /* 0x0000040000047882 */ /* 0x000fe20000000000 */
[----:B------:R-:W-:Y:S01]  /*2ad0*/  ISETP.GE.U32.AND P2, PT, R0, 0x4, PT ;  /* 0x000000040000780c */ /* 0x000fe20003f46070 */
[----:B------:R-:W-:Y:S01]  /*2ae0*/  IMAD.MOV.U32 R12, RZ, RZ, 0x1 ;  /* 0x00000001ff0c7424 */ /* 0x000fe200078e00ff */
[----:B------:R-:W-:Y:S02]  /*2af0*/  CS2R R10, SRZ ;  /* 0x00000000000a7805 */ /* 0x000fe4000001ff00 */
[----:B------:R-:W-:Y:S01]  /*2b00*/  CS2R R8, SRZ ;  /* 0x0000000000087805 */ /* 0x000fe2000001ff00 */
[----:B--2---:R-:W-:-:S03]  /*2b10*/  ULEA UR6, UR5, UR4, 0x18 ;  /* 0x0000000405067291 */ /* 0x004fc6000f8ec0ff */
[----:B------:R-:W-:-:S09]  /*2b20*/  UMOV UR5, URZ ;  /* 0x000000ff00057c82 */ /* 0x000fd20008000000 */
.L_x_50:
[----:B------:R-:W-:Y:S02]  /*2b30*/  LEA R2, R8, UR6, 0x3 ;  /* 0x0000000608027c11 */ /* 0x000fe4000f8e18ff */
[----:B------:R-:W-:-:S03]  /*2b40*/  SHF.L.U32 R5, R9, 0x1f, RZ ;  /* 0x0000001f09057819 */ /* 0x000fc600000006ff */
[----:B------:R-:W-:Y:S01]  /*2b50*/  VIADD R4, R2, 0xf0 ;  /* 0x000000f002047836 */ /* 0x000fe20000000000 */
[----:B------:R-:W2:Y:S02]  /*2b60*/  SYNCS.PHASECHK.TRANS64.TRYWAIT P0, [R2+URZ+0xe0], R5 ;  /* 0x0000e005020075a7 */ /* 0x000ea400080011ff */
[----:B--2---:R-:W-:Y:S05]  /*2b70*/  @!P0 BRA `(.L_x_47) ;  /* 0x0000006c002c8947 */ /* 0x004fea0003800000 */
.L_x_145:
[----:B------:R-:W-:Y:S01]  /*2b80*/  ULEA UR4, UR5, UR6, 0x3 ;  /* 0x0000000605047291 */ /* 0x000fe2000f8e18ff */
[----:B------:R-:W-:Y:S02]  /*2b90*/  PRMT R4, RZ, 0x654, R4 ;  /* 0x00000654ff047816 */ /* 0x000fe40000000004 */
[----:B--2---:R-:W-:Y:S01]  /*2ba0*/  SHF.L.U32 R5, R12, 0x1f, RZ ;  /* 0x0000001f0c057819 */ /* 0x004fe200000006ff */
[----:B------:R-:W-:Y:S01]  /*2bb0*/  UIADD3 UR7, UPT, UPT, UR4, 0x80, URZ ;  /* 0x0000008004077890 */ /* 0x000fe2000fffe0ff */
[----:B------:R2:W-:Y:S05]  /*2bc0*/  SYNCS.ARRIVE.TRANS64.RED.A1T0 RZ, [R4+URZ], RZ ;  /* 0x000000ff04ff79a7 */ /* 0x0005ea00081004ff */
[----:B------:R-:W-:Y:S01]  /*2bd0*/  IMAD.U32 R7, RZ, RZ, UR7 ;  /* 0x00000007ff077e24 */ /* 0x000fe2000f8e00ff */
[----:B------:R-:W3:Y:S04]  /*2be0*/  SYNCS.PHASECHK.TRANS64.TRYWAIT P0, [UR4+0x90], R5 ;  /* 0x00009005ff0075a7 */ /* 0x000ee80008001104 */
[----:B------:R-:W-:Y:S01]  /*2bf0*/  PRMT R6, R0, 0x654, R7 ;  /* 0x0000065400067816 */ /* 0x000fe20000000007 */
[----:B--2---:R-:W-:Y:S01]  /*2c00*/  @!P2 IMAD.MOV.U32 R4, RZ, RZ, 0x10 ;  /* 0x00000010ff04a424 */ /* 0x004fe200078e00ff */
[----:B---3--:R-:W-:Y:S06]  /*2c10*/  @!P0 BRA `(.L_x_48) ;  /* 0x0000006c00188947 */ /* 0x008fec0003800000 */
.L_x_147:
[----:B------:R-:W-:Y:S01]  /*2c20*/  ULEA UR8, UR5, UR6, 0x4 ;  /* 0x0000000605087291 */ /* 0x000fe2000f8e20ff */
[----:B------:R-:W-:Y:S01]  /*2c30*/  SEL R3, R6, R3, !P2 ;  /* 0x0000000306037207 */ /* 0x000fe20005000000 */
[----:B------:R-:W-:Y:S01]  /*2c40*/  UIADD3 UR9, UPT, UPT, UR4, 0x80, URZ ;  /* 0x0000008004097890 */ /* 0x000fe2000fffe0ff */
[----:B--2---:R-:W-:Y:S01]  /*2c50*/  LEA R2, R11, UR6, 0x3 ;  /* 0x000000060b027c11 */ /* 0x004fe2000f8e18ff */
[----:B------:R-:W-:Y:S01]  /*2c60*/  UIADD3 UR8, UPT, UPT, UR8, 0x110, URZ ;  /* 0x0000011008087890 */ /* 0x000fe2000fffe0ff */
[----:B------:R-:W-:Y:S01]  /*2c70*/  SHF.L.U32 R5, R10, 0x1f, RZ ;  /* 0x0000001f0a057819 */ /* 0x000fe200000006ff */
[----:B------:R2:W-:Y:S01]  /*2c80*/  @!P2 SYNCS.ARRIVE.TRANS64.RED RZ, [R3+URZ], R4 ;  /* 0x0000000403ffa9a7 */ /* 0x0005e200080004ff */
[----:B------:R-:W-:Y:S01]  /*2c90*/  UIADD3 UR4, UPT, UPT, UR5, 0x1, URZ ;  /* 0x0000000105047890 */ /* 0x000fe2000fffe0ff */
[----:B------:R-:W-:-:S03]  /*2ca0*/  VIADD R8, R8, 0x1 ;  /* 0x0000000108087836 */ /* 0x000fc60000000000 */
[----:B------:R-:W-:Y:S02]  /*2cb0*/  UISETP.NE.AND UP0, UPT, UR4, 0x2, UPT ;  /* 0x000000020400788c */ /* 0x000fe4000bf05270 */
[----:B------:R-:W-:Y:S06]  /*2cc0*/  UGETNEXTWORKID.BROADCAST [UR8], [UR9] ;  /* 0x00000000080073ca */ /* 0x000fec0008000100 */
[----:B------:R-:W-:Y:S01]  /*2cd0*/  USEL UR7, URZ, 0x1, UP0 ;  /* 0x00000001ff077887 */ /* 0x000fe20008000000 */
[----:B------:R-:W-:Y:S01]  /*2ce0*/  ISETP.NE.AND P0, PT, R8, 0x2, PT ;  /* 0x000000020800780c */ /* 0x000fe20003f05270 */
[----:B------:R-:W-:Y:S01]  /*2cf0*/  USEL UR5, UR4, URZ, UP0 ;  /* 0x000000ff04057287 */ /* 0x000fe20008000000 */
[----:B------:R-:W3:Y:S03]  /*2d00*/  SYNCS.PHASECHK.TRANS64.TRYWAIT P1, [R2+URZ+0x80], R5 ;  /* 0x00008005020075a7 */ /* 0x000ee600080211ff */
[----:B------:R-:W-:Y:S01]  /*2d10*/  LOP3.LUT R12, R12, UR7, RZ, 0x3c, !PT ;  /* 0x000000070c0c7c12 */ /* 0x000fe2000f8e3cff */
[----:B--23--:R-:W-:Y:S07]  /*2d20*/  @!P1 BRA `(.L_x_49) ;  /* 0x0000006800ec9947 */ /* 0x00cfee0003800000 */
.L_x_148:
[C---:B------:R-:W-:Y:S01]  /*2d30*/  LEA R4, R11.reuse, UR6, 0x4 ;  /* 0x000000060b047c11 */ /* 0x040fe2000f8e20ff */
[----:B--2---:R-:W-:Y:S01]  /*2d40*/  VIADD R2, R2, 0x90 ;  /* 0x0000009002027836 */ /* 0x004fe20000000000 */
[----:B------:R-:W-:Y:S01]  /*2d50*/  SEL R8, R8, RZ, P0 ;  /* 0x000000ff08087207 */ /* 0x000fe20000000000 */
[----:B------:R-:W-:-:S03]  /*2d60*/  VIADD R11, R11, 0x1 ;  /* 0x000000010b0b7836 */ /* 0x000fc60000000000 */
[----:B------:R-:W2:Y:S01]  /*2d70*/  LDS.128 R4, [R4+0x110] ;  /* 0x0001100004047984 */ /* 0x000ea20000000c00 */
[----:B------:R-:W-:Y:S02]  /*2d80*/  PRMT R2, RZ, 0x654, R2 ;  /* 0x00000654ff027816 */ /* 0x000fe40000000002 */
[C---:B------:R-:W-:Y:S01]  /*2d90*/  ISETP.NE.AND P1, PT, R11.reuse, 0x2, PT ;  /* 0x000000020b00780c */ /* 0x040fe20003f25270 */
[----:B------:R-:W-:Y:S01]  /*2da0*/  @!PT LDS RZ, [RZ] ;  /* 0x00000000fffff984 */ /* 0x000fe20000000800 */
[----:B------:R-:W-:Y:S01]  /*2db0*/  @!PT LDS RZ, [RZ] ;  /* 0x00000000fffff984 */ /* 0x000fe20000000800 */
[----:B------:R-:W-:Y:S01]  /*2dc0*/  @!PT LDS RZ, [RZ] ;  /* 0x00000000fffff984 */ /* 0x000fe20000000800 */
[----:B------:R-:W-:Y:S01]  /*2dd0*/  @!PT LDS RZ, [RZ] ;  /* 0x00000000fffff984 */ /* 0x000fe20000000800 */
[----:B------:R3:W-:Y:S06]  /*2de0*/  MEMBAR.ALL.CTA ;  /* 0x0000000000007992 */ /* 0x0007ec0000008000 */
[----:B---3--:R-:W3:Y:S01]  /*2df0*/  FENCE.VIEW.ASYNC.S ;  /* 0x00000000000073c6 */ /* 0x008ee20000000000 */
[----:B------:R-:W-:Y:S01]  /*2e00*/  SEL R11, R11, RZ, P1 ;  /* 0x000000ff0b0b7207 */ /* 0x000fe20000800000 */
[----:B---3--:R3:W-:Y:S01]  /*2e10*/  SYNCS.ARRIVE.TRANS64.RED.A1T0 RZ, [R2+URZ], RZ ;  /* 0x000000ff02ff79a7 */ /* 0x0087e200081004ff */
[----:B--2---:R-:W-:-:S02]  /*2e20*/  LOP3.LUT P3, RZ, R6, 0x1, RZ, 0xc0, !PT ;  /* 0x0000000106ff7812 */ /* 0x004fc4000786c0ff */
[----:B------:R-:W-:-:S04]  /*2e30*/  SEL R5, RZ, 0x1, P1 ;  /* 0x00000001ff057807 */ /* 0x000fc80000800000 */
[----:B------:R-:W-:Y:S02]  /*2e40*/  LOP3.LUT R10, R10, R5, RZ, 0x3c, !PT ;  /* 0x000000050a0a7212 */ /* 0x000fe400078e3cff */
[----:B---3--:R-:W-:-:S04]  /*2e50*/  SEL R2, RZ, 0x1, P0 ;  /* 0x00000001ff027807 */ /* 0x008fc80000000000 */
[----:B------:R-:W-:Y:S01]  /*2e60*/  LOP3.LUT R9, R9, R2, RZ, 0x3c, !PT ;  /* 0x0000000209097212 */ /* 0x000fe200078e3cff */
[----:B------:R-:W-:Y:S06]  /*2e70*/  @P3 BRA `(.L_x_50) ;  /* 0xfffffffc002c3947 */ /* 0x000fec000383ffff */
[----:B------:R-:W-:Y:S01]  /*2e80*/  ULEA UR4, UR5, UR6, 0x3 ;  /* 0x0000000605047291 */ /* 0x000fe2000f8e18ff */
[----:B------:R-:W-:-:S08]  /*2e90*/  SHF.L.U32 R3, R12, 0x1f, RZ ;  /* 0x0000001f0c037819 */ /* 0x000fd000000006ff */
[----:B------:R-:W2:Y:S02]  /*2ea0*/  SYNCS.PHASECHK.TRANS64 P0, [UR4+0x90], R3 ;  /* 0x00009003ff0075a7 */ /* 0x000ea40008001004 */
[----:B--2---:R-:W-:Y:S05]  /*2eb0*/  @P0 BRA `(.L_x_51) ;  /* 0x0000000000080947 */ /* 0x004fea0003800000 */
[----:B------:R-:W2:Y:S02]  /*2ec0*/  SYNCS.PHASECHK.TRANS64.TRYWAIT P0, [UR4+0x90], R3 ;  /* 0x00009003ff0075a7 */ /* 0x000ea40008001104 */
[----:B--2---:R-:W-:Y:S05]  /*2ed0*/  @!P0 BRA `(.L_x_52) ;  /* 0x0000006800948947 */ /* 0x004fea0003800000 */
.L_x_51:
[----:B------:R-:W-:-:S04]  /*2ee0*/  UIADD3 UR7, UPT, UPT, UR5, 0x1, URZ ;  /* 0x0000000105077890 */ /* 0x000fc8000fffe0ff */
[----:B------:R-:W-:-:S04]  /*2ef0*/  UISETP.NE.AND UP0, UPT, UR7, 0x2, UPT ;  /* 0x000000020700788c */ /* 0x000fc8000bf05270 */
[----:B------:R-:W-:Y:S02]  /*2f00*/  USEL UR8, URZ, 0x1, UP0 ;  /* 0x00000001ff087887 */ /* 0x000fe40008000000 */
[----:B------:R-:W-:-:S04]  /*2f10*/  USEL UR7, UR7, URZ, UP0 ;  /* 0x000000ff07077287 */ /* 0x000fc80008000000 */
[----:B------:R-:W-:Y:S01]  /*2f20*/  ULEA UR7, UR7, UR6, 0x3 ;  /* 0x0000000607077291 */ /* 0x000fe2000f8e18ff */
[----:B--2---:R-:W-:-:S04]  /*2f30*/  LOP3.LUT R3, R12, UR8, RZ, 0x3c, !PT ;  /* 0x000000080c037c12 */ /* 0x004fc8000f8e3cff */
[----:B------:R-:W-:-:S04]  /*2f40*/  SHF.L.U32 R0, R3, 0x1f, RZ ;  /* 0x0000001f03007819 */ /* 0x000fc800000006ff */
[----:B------:R-:W2:Y:S02]  /*2f50*/  SYNCS.PHASECHK.TRANS64 P0, [UR7+0x90], R0 ;  /* 0x00009000ff0075a7 */ /* 0x000ea40008001007 */
[----:B-12---:R-:W-:Y:S05]  /*2f60*/  @P0 EXIT ;  /* 0x000000000000094d */ /* 0x006fea0003800000 */
[----:B------:R-:W-:Y:S02]  /*2f70*/  SHF.L.U32 R3, R3, 0x1f, RZ ;  /* 0x0000001f03037819 */ /* 0x000fe400000006ff */
[----:B------:R-:W-:-:S07]  /*2f80*/  MOV R0, UR7 ;  /* 0x0000000700007c02 */ /* 0x000fce0008000f00 */
.L_x_53:
[----:B-1----:R1:W2:Y:S02]  /*2f90*/  SYNCS.PHASECHK.TRANS64.TRYWAIT P0, [R0+URZ+0x90], R3 ;  /* 0x00009003000075a7 */ /* 0x0022a400080011ff */
[----:B--2---:R-:W-:Y:S05]  /*2fa0*/  @!P0 NANOSLEEP.SYNCS 0x989680 ;  /* 0x009896800000895d */ /* 0x004fea0003900000 */
[----:B------:R-:W2:Y:S02]  /*2fb0*/  @!P0 SYNCS.PHASECHK.TRANS64 P0, [R0+URZ+0x90], R3 ;  /* 0x00009003000085a7 */ /* 0x000ea400080010ff */
[----:B--2---:R-:W-:Y:S05]  /*2fc0*/  @P0 EXIT ;  /* 0x000000000000094d */ /* 0x004fea0003800000 */
[----:B------:R-:W-:Y:S05]  /*2fd0*/  BRA `(.L_x_53) ;  /* 0xfffffffc00ec7947 */ /* 0x000fea000383ffff */
.L_x_46:
[----:B------:R-:W-:Y:S05]  /*2fe0*/  BRA.U UP4, `(.L_x_54) ;  /* 0x0000000d04a07547 */ /* 0x000fea000b800000 */
[----:B------:R-:W2:Y:S01]  /*2ff0*/  S2UR UR7, SR_CgaCtaId ;  /* 0x00000000000779c3 */ /* 0x000ea20000008800 */
[----:B------:R-:W-:Y:S01]  /*3000*/  UMOV UR4, 0x40 ;  /* 0x0000004000047882 */ /* 0x000fe20000000000 */
[----:B------:R-:W-:Y:S01]  /*3010*/  NOP ;  /* 0x0000000000007918 */ /* 0x000fe20000000000 */
[----:B------:R-:W-:Y:S01]  /*3020*/  UMOV UR6, 0x400 ;  /* 0x0000040000067882 */ /* 0x000fe20000000000 */
[----:B--2---:R-:W-:Y:S02]  /*3030*/  ULEA UR5, UR7, UR4, 0x18 ;  /* 0x0000000407057291 */ /* 0x004fe4000f8ec0ff */
[----:B------:R-:W-:-:S07]  /*3040*/  ULEA UR6, UR7, UR6, 0x18 ;  /* 0x0000000607067291 */ /* 0x000fce000f8ec0ff */
[----:B------:R-:W2:Y:S02]  /*3050*/  LDS.U8 R0, [UR5+0x1c] ;  /* 0x00001c05ff007984 */ /* 0x000ea40008000000 */
[----:B--2---:R-:W-:-:S13]  /*3060*/  ISETP.NE.AND P0, PT, R0, RZ, PT ;  /* 0x000000ff0000720c */ /* 0x004fda0003f05270 */
[----:B------:R-:W-:Y:S05]  /*3070*/  @P0 BRA `(.L_x_55) ;  /* 0x0000000000580947 */ /* 0x000fea0003800000 */
[----:B------:R-:W-:-:S13]  /*3080*/  ELECT P0, URZ, PT ;  /* 0x0000000000ff782f */ /* 0x000fda0003800000 */
[----:B------:R-:W-:Y:S05]  /*3090*/  @!P0 BRA `(.L_x_56) ;  /* 0x0000000000608947 */ /* 0x000fea0003800000 */
[----:B------:R-:W-:Y:S01]  /*30a0*/  UMOV UR4, 0x10 ;  /* 0x0000001000047882 */ /* 0x000fe20000000000 */
[----:B------:R-:W-:Y:S01]  /*30b0*/  HFMA2 R0, -RZ, RZ, 0, 5.9604644775390625e-08 ;  /* 0x00000001ff007431 */ /* 0x000fe200000001ff */
[----:B------:R-:W-:-:S03]  /*30c0*/  MOV R3, 0xffff ;  /* 0x0000ffff00037802 */ /* 0x000fc60000000f00 */
[----:B------:R-:W-:Y:S04]  /*30d0*/  DEPBAR.LE SB2, 0x36 ;  /* 0x0000ad800000791a */ /* 0x000fe80000000000 */
[----:B------:R-:W2:Y:S02]  /*30e0*/  UTCATOMSWS.FIND_AND_SET.ALIGN UP0, UR4, UR4 ;  /* 0x00000004000475e3 */ /* 0x000ea40008000800 */
[----:B--2---:R-:W-:Y:S01]  /*30f0*/  MOV R4, UR4 ;  /* 0x0000000400047c02 */ /* 0x004fe20008000f00 */
[----:B------:R-:W-:Y:S06]  /*3100*/  BRA.U UP0, `(.L_x_57) ;  /* 0x0000000100187547 */ /* 0x000fec000b800000 */
.L_x_58:
[----:B------:R-:W-:Y:S05]  /*3110*/  NANOSLEEP 0x64 ;  /* 0x000000640000795d */ /* 0x000fea0003800000 */
[----:B------:R-:W-:-:S05]  /*3120*/  UMOV UR4, 0x10 ;  /* 0x0000001000047882 */ /* 0x000fca0000000000 */
[----:B------:R-:W-:Y:S04]  /*3130*/  DEPBAR.LE SB2, 0x36 ;  /* 0x0000ad800000791a */ /* 0x000fe80000000000 */
[----:B------:R-:W2:Y:S02]  /*3140*/  UTCATOMSWS.FIND_AND_SET.ALIGN UP0, UR4, UR4 ;  /* 0x00000004000475e3 */ /* 0x000ea40008000800 */
[----:B--2---:R-:W-:Y:S01]  /*3150*/  MOV R4, UR4 ;  /* 0x0000000400047c02 */ /* 0x004fe20008000f00 */
[----:B------:R-:W-:Y:S05]  /*3160*/  BRA.U !UP0, `(.L_x_58) ;  /* 0xfffffffd08e87547 */ /* 0x000fea000b83ffff */
.L_x_57:
[-C--:B------:R-:W-:Y:S02]  /*3170*/  SHF.L.U32 R3, R3, R4.reuse, RZ ;  /* 0x0000000403037219 */ /* 0x080fe400000006ff */
[----:B------:R-:W-:Y:S01]  /*3180*/  SHF.L.U32 R0, R0, R4, RZ ;  /* 0x0000000400007219 */ /* 0x000fe200000006ff */
[----:B------:R-:W-:Y:S02]  /*3190*/  IMAD.SHL.U32 R4, R4, 0x20, RZ ;  /* 0x0000002004047824 */ /* 0x000fe400078e00ff */
[----:B------:R2:W-:Y:S04]  /*31a0*/  ATOMS.OR RZ, [UR5+0x14], R3 ;  /* 0x00001403ffff798c */ /* 0x0005e8000b000005 */
[----:B------:R2:W-:Y:S04]  /*31b0*/  ATOMS.OR RZ, [UR5+0x18], R0 ;  /* 0x00001800ffff798c */ /* 0x0005e8000b000005 */
[----:B------:R2:W-:Y:S01]  /*31c0*/  STS [UR6+0x130], R4 ;  /* 0x00013004ff007988 */ /* 0x0005e20008000806 */
[----:B------:R-:W-:Y:S05]  /*31d0*/  BRA `(.L_x_56) ;  /* 0x0000000000107947 */ /* 0x000fea0003800000 */
.L_x_55:
[----:B------:R-:W-:Y:S02]  /*31e0*/  MOV R0, 0xffffffff ;  /* 0xffffffff00007802 */ /* 0x000fe40000000f00 */
[----:B------:R-:W-:-:S03]  /*31f0*/  MOV R4, 0x3220 ;  /* 0x0000322000047802 */ /* 0x000fc60000000f00 */
[----:B------:R2:W-:Y:S04]  /*3200*/  STS [UR6+0x130], R0 ;  /* 0x00013000ff007988 */ /* 0x0005e80008000806 */
[----:B-12--5:R-:W-:Y:S05]  /*3210*/  CALL.REL.NOINC `($__internal_1_$__cuda_sm10x_tcgen05_guardrail_trap_phase_invalid_during_alloc) ;  /* 0x0000006c00dc7944 */ /* 0x026fea0003c00000 */
.L_x_56:
[----:B------:R-:W-:Y:S05]  /*3220*/  WARPSYNC.ALL ;  /* 0x0000000000007948 */ /* 0x000fea0003800000 */
[----:B------:R-:W3:Y:S01]  /*3230*/  S2UR UR4, SR_CgaCtaId ;  /* 0x00000000000479c3 */ /* 0x000ee20000008800 */
[----:B------:R-:W-:Y:S01]  /*3240*/  UMOV UR17, 0x400 ;  /* 0x0000040000117882 */ /* 0x000fe20000000000 */
[----:B------:R-:W-:-:S06]  /*3250*/  NOP ;  /* 0x0000000000007918 */ /* 0x000fcc0000000000 */
[----:B------:R-:W-:Y:S06]  /*3260*/  BAR.ARV 0x6, 0xa0 ;  /* 0x0182800000007b1d */ /* 0x000fec0000002000 */
[----:B------:R-:W4:Y:S01]  /*3270*/  LDCU UR5, c[0x0][0x38c] ;  /* 0x00007180ff0577ac */ /* 0x000f220008000800 */
[----:B------:R-:W-:Y:S01]  /*3280*/  LOP3.LUT R2, R2, 0xffff, RZ, 0xc0, !PT ;  /* 0x0000ffff02027812 */ /* 0x000fe200078ec0ff */
[----:B------:R-:W-:Y:S01]  /*3290*/  IMAD.MOV.U32 R11, RZ, RZ, 0x1 ;  /* 0x00000001ff0b7424 */ /* 0x000fe200078e00ff */
[----:B------:R-:W-:Y:S01]  /*32a0*/  CS2R R8, SRZ ;  /* 0x0000000000087805 */ /* 0x000fe2000001ff00 */
[----:B------:R-:W1:Y:S01]  /*32b0*/  LDCU UR8, c[0x0][0x38c] ;  /* 0x00007180ff0877ac */ /* 0x000e620008000800 */
[----:B------:R-:W-:Y:S01]  /*32c0*/  R2UR UR19, R2 ;  /* 0x00000000021372ca */ /* 0x000fe200000e0000 */
[----:B------:R-:W-:Y:S01]  /*32d0*/  IMAD.MOV.U32 R10, RZ, RZ, RZ ;  /* 0x000000ffff0a7224 */ /* 0x000fe200078e00ff */
[----:B------:R-:W-:Y:S01]  /*32e0*/  UMOV UR22, URZ ;  /* 0x000000ff00167c82 */ /* 0x000fe20008000000 */
[----:B------:R-:W-:Y:S01]  /*32f0*/  UMOV UR14, URZ ;  /* 0x000000ff000e7c82 */ /* 0x000fe20008000000 */
[----:B---3--:R-:W-:Y:S01]  /*3300*/  ULEA UR17, UR4, UR17, 0x18 ;  /* 0x0000001104117291 */ /* 0x008fe2000f8ec0ff */
[----:B------:R-:W-:Y:S01]  /*3310*/  UMOV UR26, 0x0 ;  /* 0x00000000001a7882 */ /* 0x000fe20000000000 */
[----:B------:R-:W-:-:S02]  /*3320*/  UMOV UR27, 0x4400490 ;  /* 0x04400490001b7882 */ /* 0x000fc40000000000 */
[----:B------:R-:W-:Y:S02]  /*3330*/  UIADD3 UR6, UPT, UPT, UR17, 0x8800, URZ ;  /* 0x0000880011067890 */ /* 0x000fe4000fffe0ff */
[----:B------:R-:W-:Y:S02]  /*3340*/  UIADD3 UR7, UPT, UPT, UR17, 0xb800, URZ ;  /* 0x0000b80011077890 */ /* 0x000fe4000fffe0ff */
[----:B----4-:R-:W-:Y:S01]  /*3350*/  UIADD3 UR5, UPT, UPT, UR5, 0x1f, URZ ;  /* 0x0000001f05057890 */ /* 0x010fe2000fffe0ff */
[----:B--2---:R-:W2:Y:S01]  /*3360*/  LDS R0, [UR17+0x130] ;  /* 0x00013011ff007984 */ /* 0x004ea20008000800 */
[----:B------:R-:W-:Y:S02]  /*3370*/  USHF.R.U32.HI UR6, URZ, 0x4, UR6 ;  /* 0x00000004ff067899 */ /* 0x000fe40008011606 */
[----:B------:R-:W-:Y:S02]  /*3380*/  USHF.R.S32.HI UR4, URZ, 0x1f, UR5 ;  /* 0x0000001fff047899 */ /* 0x000fe40008011405 */
[----:B------:R-:W-:-:S02]  /*3390*/  ULOP3.LUT UR6, UR6, 0x3fff, URZ, 0xc0, !UPT ;  /* 0x00003fff06067892 */ /* 0x000fc4000f8ec0ff */
[----:B------:R-:W-:Y:S02]  /*33a0*/  ULEA.HI UR4, UR4, UR5, URZ, 0x5 ;  /* 0x0000000504047291 */ /* 0x000fe4000f8f28ff */
[----:B------:R-:W-:Y:S02]  /*33b0*/  USHF.R.U32.HI UR5, URZ, 0x4, UR7 ;  /* 0x00000004ff057899 */ /* 0x000fe40008011607 */
[----:B------:R-:W-:Y:S02]  /*33c0*/  USHF.R.S32.HI UR28, URZ, 0x5, UR4 ;  /* 0x00000005ff1c7899 */ /* 0x000fe40008011404 */
[----:B------:R-:W-:Y:S02]  /*33d0*/  ULOP3.LUT UR5, UR5, 0x3fff, URZ, 0xc0, !UPT ;  /* 0x00003fff05057892 */ /* 0x000fe4000f8ec0ff */
[----:B------:R-:W-:Y:S02]  /*33e0*/  UISETP.LT.AND UP0, UPT, UR28, 0x1, UPT ;  /* 0x000000011c00788c */ /* 0x000fe4000bf01270 */
[----:B------:R-:W-:-:S02]  /*33f0*/  ULOP3.LUT UR20, UR6, 0x10000, URZ, 0xfc, !UPT ;  /* 0x0001000006147892 */ /* 0x000fc4000f8efcff */
[----:B------:R-:W-:Y:S02]  /*3400*/  USEL UR29, UR28, 0x1, !UP0 ;  /* 0x000000011c1d7887 */ /* 0x000fe4000c000000 */
[----:B------:R-:W-:Y:S02]  /*3410*/  ULOP3.LUT UR21, UR5, 0x10000, URZ, 0xfc, !UPT ;  /* 0x0001000005157892 */ /* 0x000fe4000f8efcff */
[----:B------:R-:W-:Y:S02]  /*3420*/  UIADD3 UR29, UPT, UPT, -UR29, URZ, URZ ;  /* 0x000000ff1d1d7290 */ /* 0x000fe4000fffe1ff */
[----:B-1----:R-:W-:Y:S01]  /*3430*/  UISETP.GE.AND UP4, UPT, UR8, 0x1, UPT ;  /* 0x000000010800788c */ /* 0x002fe2000bf86270 */
[----:B------:R-:W-:Y:S01]  /*3440*/  UMOV UR24, 0x0 ;  /* 0x0000000000187882 */ /* 0x000fe20000000000 */
[----:B------:R-:W-:Y:S01]  /*3450*/  UMOV UR25, 0x4400490 ;  /* 0x0440049000197882 */ /* 0x000fe20000000000 */
[----:B--2---:R-:W-:-:S15]  /*3460*/  R2UR UR30, R0 ;  /* 0x00000000001e72ca */ /* 0x004fde00000e0000 */
.L_x_65:
[----:B------:R-:W-:Y:S02]  /*3470*/  LEA R0, R10, UR17, 0x3 ;  /* 0x000000110a007c11 */ /* 0x000fe4000f8e18ff */
[----:B------:R-:W-:Y:S02]  /*3480*/  SHF.L.U32 R5, R9, 0x1f, RZ ;  /* 0x0000001f09057819 */ /* 0x000fe400000006ff */
[----:B------:R-:W-:Y:S01]  /*3490*/  PLOP3.LUT P0, PT, PT, PT, UP4, 0x80, 0x8 ;  /* 0x000000000008781c */ /* 0x000fe20003f0f048 */
[----:B------:R-:W-:Y:S01]  /*34a0*/  VIADD R3, R0, 0x90 ;  /* 0x0000009000037836 */ /* 0x000fe20000000000 */
[----:B-1----:R-:W1:Y:S02]  /*34b0*/  SYNCS.PHASECHK.TRANS64.TRYWAIT P1, [R0+URZ+0x80], R5 ;  /* 0x00008005000075a7 */ /* 0x002e6400080211ff */
[----:B-1-3--:R-:W-:Y:S09]  /*34c0*/  @!P1 BRA `(.L_x_59) ;  /* 0x0000006400309947 */ /* 0x00aff20003800000 */
.L_x_150:
[----:B------:R-:W-:Y:S01]  /*34d0*/  LEA R4, R10, UR17, 0x4 ;  /* 0x000000110a047c11 */ /* 0x000fe2000f8e20ff */
[----:B------:R-:W-:Y:S01]  /*34e0*/  @UP4 ULEA UR4, UR14, UR17, 0x3 ;  /* 0x000000110e044291 */ /* 0x000fe2000f8e18ff */
[----:B------:R-:W-:Y:S01]  /*34f0*/  PLOP3.LUT P2, PT, PT, PT, PT, 0x80, 0x8 ;  /* 0x000000000008781c */ /* 0x000fe20003f4f070 */
[----:B------:R-:W-:Y:S01]  /*3500*/  ULEA UR23, UR22, UR17, 0x3 ;  /* 0x0000001116177291 */ /* 0x000fe2000f8e18ff */
[----:B------:R-:W-:Y:S02]  /*3510*/  PRMT R3, RZ, 0x654, R3 ;  /* 0x00000654ff037816 */ /* 0x000fe40000000003 */
[----:B-1----:R-:W1:Y:S01]  /*3520*/  LDS.128 R4, [R4+0x110] ;  /* 0x0001100004047984 */ /* 0x002e620000000c00 */
[----:B------:R-:W-:Y:S02]  /*3530*/  @P0 SHF.L.U32 R2, R8, 0x1f, RZ ;  /* 0x0000001f08020819 */ /* 0x000fe400000006ff */
[----:B------:R-:W-:Y:S01]  /*3540*/  SHF.L.U32 R0, R11, 0x1f, RZ ;  /* 0x0000001f0b007819 */ /* 0x000fe200000006ff */
[----:B------:R-:W-:Y:S01]  /*3550*/  @!PT LDS RZ, [RZ] ;  /* 0x00000000fffff984 */ /* 0x000fe20000000800 */
[----:B------:R-:W-:Y:S01]  /*3560*/  @!PT LDS RZ, [RZ] ;  /* 0x00000000fffff984 */ /* 0x000fe20000000800 */
[----:B------:R-:W-:Y:S01]  /*3570*/  @!PT LDS RZ, [RZ] ;  /* 0x00000000fffff984 */ /* 0x000fe20000000800 */
[----:B------:R-:W-:Y:S01]  /*3580*/  @!PT LDS RZ, [RZ] ;  /* 0x00000000fffff984 */ /* 0x000fe20000000800 */
[----:B------:R2:W-:Y:S06]  /*3590*/  MEMBAR.ALL.CTA ;  /* 0x0000000000007992 */ /* 0x0005ec0000008000 */
[----:B--2---:R-:W2:Y:S02]  /*35a0*/  FENCE.VIEW.ASYNC.S ;  /* 0x00000000000073c6 */ /* 0x004ea40000000000 */
[----:B--2---:R2:W-:Y:S01]  /*35b0*/  SYNCS.ARRIVE.TRANS64.RED.A1T0 RZ, [R3+URZ], RZ ;  /* 0x000000ff03ff79a7 */ /* 0x0045e200081004ff */
[----:B------:R2:W3:Y:S01]  /*35c0*/  @P0 SYNCS.PHASECHK.TRANS64.TRYWAIT P2, [UR4], R2 ;  /* 0x00000002ff0005a7 */ /* 0x0004e20008041104 */
[----:B------:R-:W-:Y:S01]  /*35d0*/  ULEA.HI UR4, UR22, UR22, URZ, 0x1 ;  /* 0x0000001616047291 */ /* 0x000fe2000f8f08ff */
[----:B-1----:R-:W-:-:S03]  /*35e0*/  LOP3.LUT P1, RZ, R6, 0x1, RZ, 0xc0, !PT ;  /* 0x0000000106ff7812 */ /* 0x002fc6000782c0ff */
[----:B------:R-:W-:Y:S02]  /*35f0*/  USHF.L.U32 UR18, UR4, 0x7, URZ ;  /* 0x0000000704127899 */ /* 0x000fe400080006ff */
[----:B------:R-:W-:Y:S02]  /*3600*/  ULOP3.LUT UR4, UR4, 0xffe, URZ, 0xc0, !UPT ;  /* 0x00000ffe04047892 */ /* 0x000fe4000f8ec0ff */
[----:B------:R-:W-:Y:S02]  /*3610*/  ULOP3.LUT UR18, UR18, 0xffffff00, URZ, 0xc0, !UPT ;  /* 0xffffff0012127892 */ /* 0x000fe4000f8ec0ff */
[----:B------:R-:W-:Y:S02]  /*3620*/  UIADD3 UR4, UPT, UPT, -UR4, UR22, URZ ;  /* 0x0000001604047290 */ /* 0x000fe4000fffe1ff */
[----:B------:R-:W-:Y:S01]  /*3630*/  UIADD3 UR18, UPT, UPT, UR30, UR18, URZ ;  /* 0x000000121e127290 */ /* 0x000fe2000fffe0ff */
[----:B------:R-:W1:Y:S03]  /*3640*/  SYNCS.PHASECHK.TRANS64.TRYWAIT P0, [UR23+0xc0], R0 ;  /* 0x0000c000ff0075a7 */ /* 0x000e660008001117 */
[----:B------:R-:W-:Y:S01]  /*3650*/  ULEA UR18, UR4, UR18, 0x14 ;  /* 0x0000001204127291 */ /* 0x000fe2000f8ea0ff */
[----:B-123--:R-:W-:Y:S11]  /*3660*/  @!P0 BRA `(.L_x_60) ;  /* 0x0000006000dc8947 */ /* 0x00eff60003800000 */
.L_x_152:
[----:B------:R-:W-:Y:S01]  /*3670*/  IADD3 R10, PT, PT, R10, 0x1, RZ ;  /* 0x000000010a0a7810 */ /* 0x000fe20007ffe0ff */
[----:B------:R-:W-:Y:S06]  /*3680*/  BRA.U !UP4, `(.L_x_61) ;  /* 0x000000010c987547 */ /* 0x000fec000b800000 */
[----:B------:R-:W-:Y:S01]  /*3690*/  UPLOP3.LUT UP2, UPT, UPT, UPT, UPT, 0x40, 0x4 ;  /* 0x000000000004789c */ /* 0x000fe20003f4e870 */
[----:B------:R-:W-:Y:S01]  /*36a0*/  UMOV UR16, UR29 ;  /* 0x0000001d00107c82 */ /* 0x000fe20008000000 */
[----:B------:R-:W-:Y:S01]  /*36b0*/  UMOV UR15, UR28 ;  /* 0x0000001c000f7c82 */ /* 0x000fe20008000000 */
[----:B------:R-:W-:-:S08]  /*36c0*/  UMOV UR6, UR14 ;  /* 0x0000000e00067c82 */ /* 0x000fd00008000000 */
.L_x_64:
[----:B------:R-:W-:Y:S02]  /*36d0*/  UIADD3 UR16, UPT, UPT, UR16, 0x1, URZ ;  /* 0x0000000110107890 */ /* 0x000fe4000fffe0ff */
[----:B--2---:R-:W-:Y:S02]  /*36e0*/  ULEA UR5, UR6, UR17, 0x3 ;  /* 0x0000001106057291 */ /* 0x004fe4000f8e18ff */
[----:B------:R-:W-:Y:S01]  /*36f0*/  UISETP.NE.AND UP3, UPT, UR16, URZ, UPT ;  /* 0x000000ff1000728c */ /* 0x000fe2000bf65270 */
[----:B---3--:R-:W-:Y:S10]  /*3700*/  @P2 BRA `(.L_x_62) ;  /* 0x00000000000c2947 */ /* 0x008ff40003800000 */
[----:B-1----:R-:W-:Y:S04]  /*3710*/  SHF.L.U32 R3, R8, 0x1f, RZ ;  /* 0x0000001f08037819 */ /* 0x002fe800000006ff */
[----:B------:R-:W1:Y:S02]  /*3720*/  SYNCS.PHASECHK.TRANS64.TRYWAIT P0, [UR5], R3 ;  /* 0x00000003ff0075a7 */ /* 0x000e640008001105 */
[----:B-1----:R-:W-:Y:S05]  /*3730*/  @!P0 BRA `(.L_x_63) ;  /* 0x0000006000c08947 */ /* 0x002fea0003800000 */
.L_x_62:
[----:B------:R-:W-:Y:S01]  /*3740*/  UISETP.NE.AND UP0, UPT, UR15, 0x1, UPT ;  /* 0x000000010f00788c */ /* 0x000fe2000bf05270 */
[----:B------:R-:W-:Y:S01]  /*3750*/  PLOP3.LUT P2, PT, PT, PT, PT, 0x80, 0x8 ;  /* 0x000000000008781c */ /* 0x000fe20003f4f070 */
[----:B------:R-:W-:Y:S02]  /*3760*/  UIADD3 UR4, UPT, UPT, UR6, 0x1, URZ ;  /* 0x0000000106047890 */ /* 0x000fe4000fffe0ff */
[----:B------:R-:W-:Y:S02]  /*3770*/  ULEA UR12, UR6, UR21, 0xa ;  /* 0x00000015060c7291 */ /* 0x000fe4000f8e50ff */
[----:B------:R-:W-:Y:S01]  /*3780*/  UISETP.NE.AND UP1, UPT, UR4, 0x3, UPT ;  /* 0x000000030400788c */ /* 0x000fe2000bf25270 */
[----:B------:R-:W-:Y:S01]  /*3790*/  PLOP3.LUT P0, PT, PT, PT, UP0, 0x80, 0x8 ;  /* 0x000000000008781c */ /* 0x000fe20003f0f008 */
[----:B------:R-:W-:Y:S02]  /*37a0*/  UIADD3 UR10, UPT, UPT, UR12, 0x2, URZ ;  /* 0x000000020c0a7890 */ /* 0x000fe4000fffe0ff */
[----:B------:R-:W-:Y:S02]  /*37b0*/  USEL UR7, URZ, 0x1, UP1 ;  /* 0x00000001ff077887 */ /* 0x000fe40008800000 */
[----:B------:R-:W-:Y:S02]  /*37c0*/  USEL UR14, UR4, URZ, UP1 ;  /* 0x000000ff040e7287 */ /* 0x000fe40008800000 */
[----:B------:R-:W-:Y:S02]  /*37d0*/  UIADD3 UR15, UPT, UPT, UR15, -0x1, URZ ;  /* 0xffffffff0f0f7890 */ /* 0x000fe4000fffe0ff */
[----:B------:R-:W-:Y:S01]  /*37e0*/  @UP0 ULEA UR4, UR14, UR17, 0x3 ;  /* 0x000000110e040291 */ /* 0x000fe2000f8e18ff */
[----:B------:R-:W-:Y:S01]  /*37f0*/  LOP3.LUT R8, R8, UR7, RZ, 0x3c, !PT ;  /* 0x0000000708087c12 */ /* 0x000fe2000f8e3cff */
[----:B------:R-:W-:Y:S01]  /*3800*/  UIADD3 UR7, UPT, UPT, UR5, 0x18, URZ ;  /* 0x0000001805077890 */ /* 0x000fe2000fffe0ff */
[----:B------:R-:W-:Y:S02]  /*3810*/  UMOV UR13, 0x80004020 ;  /* 0x80004020000d7882 */ /* 0x000fe40000000000 */
[----:B-1----:R-:W-:Y:S01]  /*3820*/  @P0 SHF.L.U32 R0, R8, 0x1f, RZ ;  /* 0x0000001f08000819 */ /* 0x002fe200000006ff */
[----:B------:R-:W-:Y:S01]  /*3830*/  UMOV UR5, 0x80004020 ;  /* 0x8000402000057882 */ /* 0x000fe20000000000 */
[----:B------:R-:W-:Y:S01]  /*3840*/  UMOV UR11, 0x80004020 ;  /* 0x80004020000b7882 */ /* 0x000fe20000000000 */
[----:B------:R-:W-:Y:S01]  /*3850*/  UMOV UR9, 0x80004020 ;  /* 0x8000402000097882 */ /* 0x000fe20000000000 */
[----:B------:R2:W3:Y:S01]  /*3860*/  @P0 SYNCS.PHASECHK.TRANS64.TRYWAIT P2, [UR4], R0 ;  /* 0x00000000ff0005a7 */ /* 0x0004e20008041104 */
[----:B------:R-:W-:Y:S03]  /*3870*/  ULEA UR4, UR6, UR20, 0x8 ;  /* 0x0000001406047291 */ /* 0x000fe6000f8e40ff */
[----:B------:R-:W-:Y:S01]  /*3880*/  UMOV UR6, UR14 ;  /* 0x0000000e00067c82 */ /* 0x000fe20008000000 */
[----:B------:R-:W-:Y:S05]  /*3890*/  UIADD3 UR8, UPT, UPT, UR4, 0x2, URZ ;  /* 0x0000000204087890 */ /* 0x000fea000fffe0ff */
[----:B------:R2:W-:Y:S01]  /*38a0*/  UTCHMMA gdesc[UR4], gdesc[UR12], tmem[UR18], tmem[UR26], idesc[UR27], UP2 ;  /* 0x00ff1a0c040075ea */ /* 0x0005e20009000012 */
[----:B------:R-:W-:Y:S03]  /*38b0*/  UPLOP3.LUT UP2, UPT, UPT, UPT, UPT, 0x80, 0x8 ;  /* 0x000000000008789c */ /* 0x000fe60003f4f070 */
[----:B------:R2:W-:Y:S01]  /*38c0*/  UTCHMMA gdesc[UR8], gdesc[UR10], tmem[UR18], tmem[UR24], idesc[UR25], UPT ;  /* 0x00ff180a080075ea */ /* 0x0005e2000b800012 */
[----:B------:R2:W-:Y:S01]  /*38d0*/  UTCBAR.MULTICAST [UR7], URZ, UR19 ;  /* 0x000000ff070073e9 */ /* 0x0005e20008000813 */
[----:B------:R-:W-:Y:S06]  /*38e0*/  BRA.U UP3, `(.L_x_64) ;  /* 0xfffffffd03787547 */ /* 0x000fec000b83ffff */
.L_x_61:
[----:B--2---:R-:W-:Y:S01]  /*38f0*/  UIADD3 UR4, UPT, UPT, UR22, 0x1, URZ ;  /* 0x0000000116047890 */ /* 0x004fe2000fffe0ff */
[C---:B------:R-:W-:Y:S01]  /*3900*/  ISETP.NE.AND P0, PT, R10.reuse, 0x2, PT ;  /* 0x000000020a00780c */ /* 0x040fe20003f05270 */
[----:B------:R-:W-:Y:S02]  /*3910*/  UIADD3 UR5, UPT, UPT, UR23, 0xa0, URZ ;  /* 0x000000a017057890 */ /* 0x000fe4000fffe0ff */
[----:B------:R-:W-:Y:S01]  /*3920*/  UISETP.NE.AND UP0, UPT, UR4, 0x4, UPT ;  /* 0x000000040400788c */ /* 0x000fe2000bf05270 */
[----:B-1----:R-:W-:Y:S02]  /*3930*/  SEL R0, RZ, 0x1, P0 ;  /* 0x00000001ff007807 */ /* 0x002fe40000000000 */
[----:B------:R-:W-:Y:S01]  /*3940*/  SEL R10, R10, RZ, P0 ;  /* 0x000000ff0a0a7207 */ /* 0x000fe20000000000 */
[----:B------:R-:W-:Y:S01]  /*3950*/  USEL UR6, URZ, 0x1, UP0 ;  /* 0x00000001ff067887 */ /* 0x000fe20008000000 */
[----:B------:R-:W-:Y:S01]  /*3960*/  LOP3.LUT R9, R9, R0, RZ, 0x3c, !PT ;  /* 0x0000000009097212 */ /* 0x000fe200078e3cff */
[----:B------:R-:W-:Y:S01]  /*3970*/  USEL UR22, UR4, URZ, UP0 ;  /* 0x000000ff04167287 */ /* 0x000fe20008000000 */
[----:B------:R1:W-:Y:S03]  /*3980*/  UTCBAR [UR5], URZ ;  /* 0x000000ff050073e9 */ /* 0x0003e600080000ff */
[----:B------:R-:W-:Y:S01]  /*3990*/  LOP3.LUT R11, R11, UR6, RZ, 0x3c, !PT ;  /* 0x000000060b0b7c12 */ /* 0x000fe2000f8e3cff */
[----:B------:R-:W-:Y:S07]  /*39a0*/  @P1 BRA `(.L_x_65) ;  /* 0xfffffff800b01947 */ /* 0x000fee000383ffff */
[----:B------:R-:W2:Y:S01]  /*39b0*/  S2UR UR8, SR_CgaCtaId ;  /* 0x00000000000879c3 */ /* 0x000ea20000008800 */
[----:B------:R-:W-:Y:S01]  /*39c0*/  ELECT P0, URZ, PT ;  /* 0x0000000000ff782f */ /* 0x000fe20003800000 */
[----:B------:R-:W-:Y:S01]  /*39d0*/  IMAD.MOV.U32 R0, RZ, RZ, 0x1 ;  /* 0x00000001ff007424 */ /* 0x000fe200078e00ff */
[----:B------:R-:W-:Y:S01]  /*39e0*/  UIADD3 UR17, UPT, UPT, UR17, 0xc0, URZ ;  /* 0x000000c011117890 */ /* 0x000fe2000fffe0ff */
[----:B------:R-:W-:Y:S01]  /*39f0*/  SHF.L.U32 R3, R11, 0x1f, RZ ;  /* 0x0000001f0b037819 */ /* 0x000fe200000006ff */
[----:B------:R-:W-:-:S03]  /*3a00*/  UMOV UR4, 0x40 ;  /* 0x0000004000047882 */ /* 0x000fc60000000000 */
[----:B------:R-:W-:Y:S01]  /*3a10*/  UVIRTCOUNT.DEALLOC.SMPOOL 0x80 ;  /* 0x000000800000784c */ /* 0x000fe20000000000 */
[----:B--2---:R-:W-:Y:S02]  /*3a20*/  ULEA UR8, UR8, UR4, 0x18 ;  /* 0x0000000408087291 */ /* 0x004fe4000f8ec0ff */
[----:B------:R-:W-:-:S07]  /*3a30*/  ULEA UR4, UR22, UR17, 0x3 ;  /* 0x0000001116047291 */ /* 0x000fce000f8e18ff */
[----:B------:R2:W-:Y:S02]  /*3a40*/  @P0 STS.U8 [UR8+0x1c], R0 ;  /* 0x00001c00ff000988 */ /* 0x0005e40008000008 */
[----:B------:R-:W4:Y:S02]  /*3a50*/  SYNCS.PHASECHK.TRANS64.TRYWAIT P0, [UR4], R3 ;  /* 0x00000003ff0075a7 */ /* 0x000f240008001104 */
[----:B--2-4-:R-:W-:Y:S05]  /*3a60*/  @!P0 BRA `(.L_x_66) ;  /* 0x00000060000c8947 */ /* 0x014fea0003800000 */
.L_x_155:
[----:B------:R-:W-:-:S04]  /*3a70*/  UIADD3 UR4, UPT, UPT, UR22, 0x1, URZ ;  /* 0x0000000116047890 */ /* 0x000fc8000fffe0ff */
[----:B------:R-:W-:-:S04]  /*3a80*/  UISETP.NE.AND UP0, UPT, UR4, 0x4, UPT ;  /* 0x000000040400788c */ /* 0x000fc8000bf05270 */
[----:B------:R-:W-:Y:S02]  /*3a90*/  USEL UR6, URZ, 0x1, UP0 ;  /* 0x00000001ff067887 */ /* 0x000fe40008000000 */
[----:B------:R-:W-:-:S04]  /*3aa0*/  USEL UR4, UR4, URZ, UP0 ;  /* 0x000000ff04047287 */ /* 0x000fc80008000000 */
[----:B-1----:R-:W-:Y:S01]  /*3ab0*/  ULEA UR5, UR4, UR17, 0x3 ;  /* 0x0000001104057291 */ /* 0x002fe2000f8e18ff */
[----:B------:R-:W-:-:S04]  /*3ac0*/  LOP3.LUT R2, R11, UR6, RZ, 0x3c, !PT ;  /* 0x000000060b027c12 */ /* 0x000fc8000f8e3cff */
[----:B--2---:R-:W-:-:S04]  /*3ad0*/  SHF.L.U32 R3, R2, 0x1f, RZ ;  /* 0x0000001f02037819 */ /* 0x004fc800000006ff */
[----:B------:R-:W1:Y:S02]  /*3ae0*/  SYNCS.PHASECHK.TRANS64.TRYWAIT P0, [UR5], R3 ;  /* 0x00000003ff0075a7 */ /* 0x000e640008001105 */
[----:B-1----:R-:W-:Y:S05]  /*3af0*/  @!P0 BRA `(.L_x_67) ;  /* 0x0000006000008947 */ /* 0x002fea0003800000 */
.L_x_157:
        /* <DEDUP_REMOVED lines=9> */
.L_x_159:
[----:B------:R-:W-:-:S04]  /*3b90*/  UIADD3 UR4, UPT, UPT, UR4, 0x1, URZ ;  /* 0x0000000104047890 */ /* 0x000fc8000fffe0ff */
[----:B------:R-:W-:-:S04]  /*3ba0*/  UISETP.NE.AND UP0, UPT, UR4, 0x4, UPT ;  /* 0x000000040400788c */ /* 0x000fc8000bf05270 */
[----:B------:R-:W-:Y:S02]  /*3bb0*/  USEL UR5, URZ, 0x1, UP0 ;  /* 0x00000001ff057887 */ /* 0x000fe40008000000 */
[----:B------:R-:W-:-:S04]  /*3bc0*/  USEL UR4, UR4, URZ, UP0 ;  /* 0x000000ff04047287 */ /* 0x000fc80008000000 */
[----:B------:R-:W-:Y:S01]  /*3bd0*/  ULEA UR4, UR4, UR17, 0x3 ;  /* 0x0000001104047291 */ /* 0x000fe2000f8e18ff */
[----:B-1----:R-:W-:-:S04]  /*3be0*/  LOP3.LUT R3, R2, UR5, RZ, 0x3c, !PT ;  /* 0x0000000502037c12 */ /* 0x002fc8000f8e3cff */
[----:B------:R-:W-:-:S04]  /*3bf0*/  SHF.L.U32 R3, R3, 0x1f, RZ ;  /* 0x0000001f03037819 */ /* 0x000fc800000006ff */
[----:B------:R-:W1:Y:S02]  /*3c00*/  SYNCS.PHASECHK.TRANS64.TRYWAIT P0, [UR4], R3 ;  /* 0x00000003ff0075a7 */ /* 0x000e640008001104 */
[----:B-1----:R-:W-:Y:S05]  /*3c10*/  @!P0 BRA `(.L_x_69) ;  /* 0x0000005c00e88947 */ /* 0x002fea0003800000 */
.L_x_161:
[----:B------:R-:W-:Y:S01]  /*3c20*/  NOP ;  /* 0x0000000000007918 */ /* 0x000fe20000000000 */
[----:B-1----:R-:W1:Y:S01]  /*3c30*/  LDS R0, [UR8+0x14] ;  /* 0x00001408ff007984 */ /* 0x002e620008000800 */
[----:B------:R-:W-:Y:S01]  /*3c40*/  ULOP3.LUT UR4, UR30, 0xffff, URZ, 0xc0, !UPT ;  /* 0x0000ffff1e047892 */ /* 0x000fe2000f8ec0ff */
[----:B------:R-:W-:Y:S01]  /*3c50*/  UMOV UR5, 0xffff ;  /* 0x0000ffff00057882 */ /* 0x000fe20000000000 */
[----:B------:R-:W-:Y:S02]  /*3c60*/  UMOV UR6, 0x1 ;  /* 0x0000000100067882 */ /* 0x000fe40000000000 */
[----:B------:R-:W-:-:S04]  /*3c70*/  USHF.R.U32.HI UR4, URZ, 0x5, UR4 ;  /* 0x00000005ff047899 */ /* 0x000fc80008011604 */
[----:B------:R-:W-:Y:S02]  /*3c80*/  USHF.L.U32 UR5, UR5, UR4, URZ ;  /* 0x0000000405057299 */ /* 0x000fe400080006ff */
[----:B------:R-:W-:-:S04]  /*3c90*/  USHF.L.U32 UR4, UR6, UR4, URZ ;  /* 0x0000000406047299 */ /* 0x000fc800080006ff */
[----:B-1----:R-:W-:-:S04]  /*3ca0*/  LOP3.LUT R0, R0, UR5, RZ, 0xc0, !PT ;  /* 0x0000000500007c12 */ /* 0x002fc8000f8ec0ff */
[----:B------:R-:W-:-:S13]  /*3cb0*/  ISETP.NE.AND P0, PT, R0, UR5, PT ;  /* 0x0000000500007c0c */ /* 0x000fda000bf05270 */
[----:B------:R-:W-:Y:S05]  /*3cc0*/  @P0 BRA `(.L_x_70) ;  /* 0x0000000000580947 */ /* 0x000fea0003800000 */
[----:B------:R-:W1:Y:S02]  /*3cd0*/  LDS R0, [UR8+0x18] ;  /* 0x00001808ff007984 */ /* 0x000e640008000800 */
[----:B-1----:R-:W-:-:S04]  /*3ce0*/  LOP3.LUT R0, R0, UR4, RZ, 0xc0, !PT ;  /* 0x0000000400007c12 */ /* 0x002fc8000f8ec0ff */
[----:B------:R-:W-:-:S13]  /*3cf0*/  ISETP.NE.AND P0, PT, R0, UR4, PT ;  /* 0x0000000400007c0c */ /* 0x000fda000bf05270 */
[----:B------:R-:W-:Y:S05]  /*3d00*/  @P0 BRA `(.L_x_71) ;  /* 0x00000000003c0947 */ /* 0x000fea0003800000 */
[----:B------:R-:W1:Y:S01]  /*3d10*/  S2R R2, SR_LANEID ;  /* 0x0000000000027919 */ /* 0x000e620000000000 */
[----:B------:R-:W-:Y:S01]  /*3d20*/  ULOP3.LUT UR5, URZ, UR5, URZ, 0x33, !UPT ;  /* 0x00000005ff057292 */ /* 0x000fe2000f8e33ff */
[----:B------:R-:W-:Y:S01]  /*3d30*/  LOP3.LUT R4, RZ, UR4, RZ, 0x33, !PT ;  /* 0x00000004ff047c12 */ /* 0x000fe2000f8e33ff */
[----:B------:R-:W-:Y:S02]  /*3d40*/  VOTEU.ANY UR4, UPT, PT ;  /* 0x0000000000047886 */ /* 0x000fe400038e0100 */
[----:B------:R-:W-:Y:S01]  /*3d50*/  UFLO.U32 UR4, UR4 ;  /* 0x00000004000472bd */ /* 0x000fe200080e0000 */
[----:B------:R-:W2:Y:S01]  /*3d60*/  REDUX UR6, R4 ;  /* 0x00000000040673c4 */ /* 0x000ea20000000000 */
[----:B------:R-:W-:-:S06]  /*3d70*/  IMAD.U32 R0, RZ, RZ, UR5 ;  /* 0x00000005ff007e24 */ /* 0x000fcc000f8e00ff */
[----:B------:R4:W-:Y:S01]  /*3d80*/  UTCATOMSWS.AND URZ, UR5 ;  /* 0x0000000500ff79e3 */ /* 0x0009e20008000000 */
[----:B------:R-:W3:Y:S01]  /*3d90*/  REDUX UR7, R0 ;  /* 0x00000000000773c4 */ /* 0x000ee20000000000 */
[----:B-1----:R-:W-:Y:S01]  /*3da0*/  ISETP.EQ.U32.AND P0, PT, R2, UR4, PT ;  /* 0x0000000402007c0c */ /* 0x002fe2000bf02070 */
[----:B--2---:R-:W-:Y:S01]  /*3db0*/  IMAD.U32 R2, RZ, RZ, UR6 ;  /* 0x00000006ff027e24 */ /* 0x004fe2000f8e00ff */
[----:B---3--:R-:W-:-:S11]  /*3dc0*/  MOV R3, UR7 ;  /* 0x0000000700037c02 */ /* 0x008fd60008000f00 */
[----:B------:R4:W-:Y:S04]  /*3dd0*/  @P0 ATOMS.AND RZ, [UR8+0x14], R3 ;  /* 0x00001403ffff098c */ /* 0x0009e8000a800008 */
[----:B------:R4:W-:Y:S01]  /*3de0*/  @P0 ATOMS.AND RZ, [UR8+0x18], R2 ;  /* 0x00001802ffff098c */ /* 0x0009e2000a800008 */
[----:B------:R-:W-:Y:S05]  /*3df0*/  BRA `(.L_x_72) ;  /* 0x0000000000147947 */ /* 0x000fea0003800000 */
.L_x_71:
[----:B------:R-:W-:Y:S02]  /*3e00*/  MOV R2, 0x3e20 ;  /* 0x00003e2000027802 */ /* 0x000fe40000000f00 */
[----:B---3-5:R-:W-:Y:S05]  /*3e10*/  CALL.REL.NOINC `($__internal_0_$__cuda_sm10x_tcgen05_guardrail_trap_col_being_dealloced_not_returned_by_alloc) ;  /* 0x0000006000d07944 */ /* 0x028fea0003c00000 */
[----:B------:R-:W-:Y:S05]  /*3e20*/  BRA `(.L_x_72) ;  /* 0x0000000000087947 */ /* 0x000fea0003800000 */
.L_x_70:
[----:B------:R-:W-:Y:S02]  /*3e30*/  MOV R2, 0x3e50 ;  /* 0x00003e5000027802 */ /* 0x000fe40000000f00 */
[----:B---3-5:R-:W-:Y:S05]  /*3e40*/  CALL.REL.NOINC `($__internal_2_$__cuda_sm10x_tcgen05_guardrail_trap_unallocated_columns_being_dealloced) ;  /* 0x0000006000dc7944 */ /* 0x028fea0003c00000 */
.L_x_72:
[----:B------:R-:W-:Y:S01]  /*3e50*/  NOP ;  /* 0x0000000000007918 */ /* 0x000fe20000000000 */
[----:B----4-:R-:W-:Y:S05]  /*3e60*/  EXIT ;  /* 0x000000000000794d */ /* 0x010fea0003800000 */
.L_x_54:
[----:B------:R-:W-:-:S09]  /*3e70*/  UISETP.NE.OR UP0, UPT, UR17, 0x3, !UP3 ;  /* 0x000000031100788c */ /* 0x000fd2000df05670 */
[----:B------:R-:W-:Y:S05]  /*3e80*/  BRA.U UP0, `(.L_x_73) ;  /* 0x00000011005c7547 */ /* 0x000fea000b800000 */
[----:B------:R-:W2:Y:S01]  /*3e90*/  S2UR UR10, SR_CgaCtaId ;  /* 0x00000000000a79c3 */ /* 0x000ea20000008800 */
[----:B------:R-:W3:Y:S01]  /*3ea0*/  LDCU UR31, c[0x0][0x370] ;  /* 0x00006e00ff1f77ac */ /* 0x000ee20008000800 */
[----:B------:R-:W-:Y:S02]  /*3eb0*/  HFMA2 R13, -RZ, RZ, 0, 0 ;  /* 0x00000000ff0d7431 */ /* 0x000fe400000001ff */
[----:B------:R-:W-:Y:S01]  /*3ec0*/  IMAD.MOV.U32 R15, RZ, RZ, 0x1 ;  /* 0x00000001ff0f7424 */ /* 0x000fe200078e00ff */
[----:B------:R-:W-:Y:S01]  /*3ed0*/  MOV R7, 0x2000 ;  /* 0x0000200000077802 */ /* 0x000fe20000000f00 */
[----:B------:R-:W3:Y:S01]  /*3ee0*/  LDCU.128 UR44, c[0x0][0xb10] ;  /* 0x00016200ff2c77ac */ /* 0x000ee20008000c00 */
[----:B------:R-:W-:Y:S01]  /*3ef0*/  IMAD.MOV.U32 R14, RZ, RZ, RZ ;  /* 0x000000ffff0e7224 */ /* 0x000fe200078e00ff */
[----:B------:R-:W4:Y:S01]  /*3f00*/  LDC.64 R16, c[0x0][0x348] ;  /* 0x0000d200ff107b82 */ /* 0x000f220000000a00 */
[----:B------:R-:W1:Y:S01]  /*3f10*/  LDCU UR30, c[0x0][0x374] ;  /* 0x00006e80ff1e77ac */ /* 0x000e620008000800 */
[----:B------:R-:W2:Y:S06]  /*3f20*/  LDCU UR15, c[0x0][0xb0c] ;  /* 0x00016180ff0f77ac */ /* 0x000eac0008000800 */
[----:B------:R-:W4:Y:S01]  /*3f30*/  LDC.64 R2, c[0x0][0x888] ;  /* 0x00022200ff027b82 */ /* 0x000f220000000a00 */
[----:B------:R-:W4:Y:S01]  /*3f40*/  LDCU UR49, c[0x0][0xb20] ;  /* 0x00016400ff3177ac */ /* 0x000f220008000800 */
[----:B------:R-:W4:Y:S06]  /*3f50*/  LDCU UR4, c[0x0][0xb30] ;  /* 0x00016600ff0477ac */ /* 0x000f2c0008000800 */
[----:B------:R-:W4:Y:S01]  /*3f60*/  LDC.64 R4, c[0x0][0x890] ;  /* 0x00022400ff047b82 */ /* 0x000f220000000a00 */
[----:B------:R-:W-:Y:S01]  /*3f70*/  UMOV UR21, 0x400 ;  /* 0x0000040000157882 */ /* 0x000fe20000000000 */
[----:B---3--:R-:W-:-:S02]  /*3f80*/  UIMAD.WIDE.U32 UR6, UR31, UR44, URZ ;  /* 0x0000002c1f0672a5 */ /* 0x008fc4000f8e00ff */
[----:B-1----:R-:W-:Y:S02]  /*3f90*/  UIMAD.WIDE.U32 UR8, UR30, UR47, URZ ;  /* 0x0000002f1e0872a5 */ /* 0x002fe4000f8e00ff */
[----:B--2---:R-:W-:Y:S02]  /*3fa0*/  ULEA UR21, UR10, UR21, 0x18 ;  /* 0x000000150a157291 */ /* 0x004fe4000f8ec0ff */
[----:B------:R-:W-:Y:S02]  /*3fb0*/  UPLOP3.LUT UP3, UPT, UPT, UPT, UPT, 0x40, 0x4 ;  /* 0x000000000004789c */ /* 0x000fe40003f6e870 */
[----:B------:R-:W-:Y:S02]  /*3fc0*/  UIADD3 UR37, UPT, UPT, UR21, 0x48, URZ ;  /* 0x0000004815257890 */ /* 0x000fe4000fffe0ff */
[----:B------:R-:W-:Y:S02]  /*3fd0*/  UIADD3 UR33, UPT, UPT, UR21, 0x30, URZ ;  /* 0x0000003015217890 */ /* 0x000fe4000fffe0ff */
[----:B------:R-:W-:-:S02]  /*3fe0*/  UIADD3 UR25, UPT, UPT, UR21, 0x38, URZ ;  /* 0x0000003815197890 */ /* 0x000fc4000fffe0ff */
[----:B------:R-:W-:Y:S01]  /*3ff0*/  UIADD3 UR17, UPT, UPT, UR21, 0x40, URZ ;  /* 0x0000004015117890 */ /* 0x000fe2000fffe0ff */
[----:B------:R-:W-:Y:S01]  /*4000*/  UMOV UR6, UR7 ;  /* 0x0000000700067c82 */ /* 0x000fe20008000000 */
[----:B------:R-:W-:Y:S01]  /*4010*/  UMOV UR41, UR9 ;  /* 0x0000000900297c82 */ /* 0x000fe20008000000 */
[----:B------:R-:W-:Y:S02]  /*4020*/  UISETP.GE.AND UP0, UPT, UR42, 0x1, UPT ;  /* 0x000000012a00788c */ /* 0x000fe4000bf06270 */
[----:B------:R-:W-:Y:S01]  /*4030*/  UISETP.NE.AND UP4, UPT, UR42, 0x1, UPT ;  /* 0x000000012a00788c */ /* 0x000fe2000bf85270 */
[----:B------:R-:W1:Y:S01]  /*4040*/  LDCU.64 UR22, c[0x0][0xb28] ;  /* 0x00016500ff1677ac */ /* 0x000e620008000a00 */
[----:B------:R-:W-:Y:S02]  /*4050*/  UISETP.NE.AND UP6, UPT, UR15, 0x1, UPT ;  /* 0x000000010f00788c */ /* 0x000fe4000bfc5270 */
[----:B------:R-:W-:Y:S02]  /*4060*/  UISETP.NE.AND UP5, UPT, UR46, 0x1, UPT ;  /* 0x000000012e00788c */ /* 0x000fe4000bfa5270 */
[----:B------:R-:W-:-:S02]  /*4070*/  UPRMT UR37, UR10, 0x654, UR37 ;  /* 0x000006540a257896 */ /* 0x000fc40008000025 */
[----:B------:R-:W-:Y:S02]  /*4080*/  USHF.R.U32.HI UR43, URZ, UR45, UR6 ;  /* 0x0000002dff2b7299 */ /* 0x000fe40008011606 */
[----:B------:R-:W-:Y:S02]  /*4090*/  UPRMT UR40, UR10, 0x654, UR33 ;  /* 0x000006540a287896 */ /* 0x000fe40008000021 */
[----:B------:R-:W-:Y:S02]  /*40a0*/  UPRMT UR39, UR10, 0x654, UR25 ;  /* 0x000006540a277896 */ /* 0x000fe40008000019 */
[----:B------:R-:W-:Y:S02]  /*40b0*/  UPRMT UR38, UR10, 0x654, UR17 ;  /* 0x000006540a267896 */ /* 0x000fe40008000011 */
[----:B----4-:R-:W-:Y:S02]  /*40c0*/  USHF.R.U32.HI UR41, URZ, UR49, UR41 ;  /* 0x00000031ff297299 */ /* 0x010fe40008011629 */
[----:B------:R-:W-:-:S11]  /*40d0*/  UISETP.NE.AND UP2, UPT, UR4, 0x1, UPT ;  /* 0x000000010400788c */ /* 0x000fd6000bf45270 */
.L_x_84:
[C---:B------:R-:W-:Y:S02]  /*40e0*/  LEA R12, R14.reuse, UR21, 0x3 ;  /* 0x000000150e0c7c11 */ /* 0x040fe4000f8e18ff */
[----:B------:R-:W-:Y:S02]  /*40f0*/  SHF.L.U32 R9, R13, 0x1f, RZ ;  /* 0x0000001f0d097819 */ /* 0x000fe400000006ff */
[----:B------:R-:W-:Y:S02]  /*4100*/  LEA R10, R14, UR21, 0x4 ;  /* 0x000000150e0a7c11 */ /* 0x000fe4000f8e20ff */
[----:B--2---:R-:W2:Y:S02]  /*4110*/  SYNCS.PHASECHK.TRANS64.TRYWAIT P0, [R12+URZ+0x80], R9 ;  /* 0x000080090c0075a7 */ /* 0x004ea400080011ff */
[----:B--2---:R-:W-:Y:S05]  /*4120*/  @!P0 BRA `(.L_x_74) ;  /* 0x0000005800bc8947 */ /* 0x004fea0003800000 */
.L_x_162:
[----:B--2---:R-:W2:Y:S01]  /*4130*/  LDS.128 R8, [R10+0x110] ;  /* 0x000110000a087984 */ /* 0x004ea20000000c00 */
[----:B------:R-:W-:Y:S01]  /*4140*/  UISETP.GE.AND UP0, UPT, UR42, 0x1, UPT ;  /* 0x000000012a00788c */ /* 0x000fe2000bf06270 */
[----:B------:R-:W-:Y:S01]  /*4150*/  @!PT LDS RZ, [RZ] ;  /* 0x00000000fffff984 */ /* 0x000fe20000000800 */
[----:B------:R-:W-:Y:S01]  /*4160*/  @!PT LDS RZ, [RZ] ;  /* 0x00000000fffff984 */ /* 0x000fe20000000800 */
[----:B------:R-:W-:Y:S01]  /*4170*/  @!PT LDS RZ, [RZ] ;  /* 0x00000000fffff984 */ /* 0x000fe20000000800 */
[----:B------:R-:W-:Y:S01]  /*4180*/  @!PT LDS RZ, [RZ] ;  /* 0x00000000fffff984 */ /* 0x000fe20000000800 */
[----:B------:R3:W-:Y:S06]  /*4190*/  MEMBAR.ALL.CTA ;  /* 0x0000000000007992 */ /* 0x0007ec0000008000 */
[----:B---3--:R-:W3:Y:S01]  /*41a0*/  FENCE.VIEW.ASYNC.S ;  /* 0x00000000000073c6 */ /* 0x008ee20000000000 */
[----:B--2---:R-:W-:Y:S11]  /*41b0*/  LOP3.LUT P0, RZ, R10, 0x1, RZ, 0xc0, !PT ;  /* 0x000000010aff7812 */ /* 0x004ff6000780c0ff */
[----:B------:R-:W-:Y:S02]  /*41c0*/  @!UPT UIADD3 URZ, UPT, UPT, URZ, URZ, URZ ;  /* 0x000000fffffff290 */ /* 0x000fe4000fffe0ff */
[----:B---3--:R-:W-:Y:S01]  /*41d0*/  VOTEU.ANY UP1, P0 ;  /* 0x0000000000ff7886 */ /* 0x008fe20000020100 */
[----:B------:R-:W-:Y:S11]  /*41e0*/  PLOP3.LUT P0, PT, PT, PT, UP1, 0x80, 0x8 ;  /* 0x000000000008781c */ /* 0x000ff60003f0f018 */
[----:B------:R-:W-:Y:S02]  /*41f0*/  @!UPT UIADD3 URZ, UPT, UPT, URZ, URZ, URZ ;  /* 0x000000fffffff290 */ /* 0x000fe4000fffe0ff */
[----:B------:R-:W-:Y:S02]  /*4200*/  @P0 SHF.R.U32.HI R0, RZ, 0x10, R9 ;  /* 0x00000010ff000819 */ /* 0x000fe40000011609 */
[----:B------:R-:W-:Y:S02]  /*4210*/  @P0 MOV R6, R8 ;  /* 0x0000000800060202 */ /* 0x000fe40000000f00 */
[----:B------:R-:W-:Y:S01]  /*4220*/  @P0 R2UR UR4, R0 ;  /* 0x00000000000402ca */ /* 0x000fe200000e0000 */
[----:B------:R-:W-:Y:S01]  /*4230*/  VIADD R0, R12, 0x90 ;  /* 0x000000900c007836 */ /* 0x000fe20000000000 */
[----:B------:R-:W-:Y:S02]  /*4240*/  @P0 LOP3.LUT R8, R9, 0xffff, RZ, 0xc0, !PT ;  /* 0x0000ffff09080812 */ /* 0x000fe400078ec0ff */
[----:B------:R-:W-:Y:S02]  /*4250*/  @P0 R2UR UR6, R6 ;  /* 0x00000000060602ca */ /* 0x000fe400000e0000 */
[----:B------:R-:W-:Y:S02]  /*4260*/  PRMT R0, RZ, 0x654, R0 ;  /* 0x00000654ff007816 */ /* 0x000fe40000000000 */
[----:B------:R-:W-:Y:S02]  /*4270*/  @P0 R2UR UR5, R8 ;  /* 0x00000000080502ca */ /* 0x000fe400000e0000 */
[----:B------:R2:W-:Y:S03]  /*4280*/  SYNCS.ARRIVE.TRANS64.RED.A1T0 RZ, [R0+URZ], RZ ;  /* 0x000000ff00ff79a7 */ /* 0x0005e600081004ff */
[----:B------:R-:W-:Y:S04]  /*4290*/  @UP1 UMOV UR29, UR4 ;  /* 0x00000004001d1c82 */ /* 0x000fe80008000000 */
[----:B------:R-:W-:Y:S04]  /*42a0*/  @UP1 UMOV UR14, UR6 ;  /* 0x00000006000e1c82 */ /* 0x000fe80008000000 */
[----:B------:R-:W-:Y:S01]  /*42b0*/  @UP1 UMOV UR13, UR5 ;  /* 0x00000005000d1c82 */ /* 0x000fe20008000000 */
[----:B------:R-:W-:Y:S05]  /*42c0*/  BRA.U !UP0, `(.L_x_75) ;  /* 0x0000000108a47547 */ /* 0x000fea000b800000 */
[----:B------:R-:W-:Y:S02]  /*42d0*/  UIMAD.WIDE.U32 UR18, UR13, UR47, URZ ;  /* 0x0000002f0d1272a5 */ /* 0x000fe4000f8e00ff */
[----:B------:R-:W-:Y:S02]  /*42e0*/  UIMAD.WIDE.U32 UR26, UR14, UR44, URZ ;  /* 0x0000002c0e1a72a5 */ /* 0x000fe4000f8e00ff */
[----:B------:R-:W-:Y:S02]  /*42f0*/  USEL UR4, UR30, UR41, !UP5 ;  /* 0x000000291e047287 */ /* 0x000fe4000e800000 */
[----:B------:R-:W-:Y:S02]  /*4300*/  USEL UR7, UR31, UR43, !UP6 ;  /* 0x0000002b1f077287 */ /* 0x000fe4000f000000 */
[----:B-1----:R-:W-:Y:S02]  /*4310*/  UIMAD.WIDE.U32 UR8, UR4, UR22, URZ ;  /* 0x00000016040872a5 */ /* 0x002fe4000f8e00ff */
[----:B------:R-:W-:Y:S01]  /*4320*/  UIMAD.WIDE.U32 UR10, UR7, UR22, URZ ;  /* 0x00000016070a72a5 */ /* 0x000fe2000f8e00ff */
[----:B------:R-:W-:Y:S02]  /*4330*/  UMOV UR5, UR19 ;  /* 0x0000001300057c82 */ /* 0x000fe40008000000 */
[----:B------:R-:W-:Y:S03]  /*4340*/  USHF.R.U32.HI UR6, URZ, UR49, UR5 ;  /* 0x00000031ff067299 */ /* 0x000fe60008011605 */
[----:B------:R-:W-:Y:S01]  /*4350*/  UMOV UR5, UR27 ;  /* 0x0000001b00057c82 */ /* 0x000fe20008000000 */
[----:B------:R-:W-:Y:S02]  /*4360*/  USEL UR6, UR13, UR6, !UP5 ;  /* 0x000000060d067287 */ /* 0x000fe4000e800000 */
[----:B------:R-:W-:Y:S03]  /*4370*/  USHF.R.U32.HI UR12, URZ, UR45, UR5 ;  /* 0x0000002dff0c7299 */ /* 0x000fe60008011605 */
[----:B------:R-:W-:Y:S02]  /*4380*/  UMOV UR5, UR9 ;  /* 0x0000000900057c82 */ /* 0x000fe40008000000 */
[----:B------:R-:W-:Y:S03]  /*4390*/  @UP4 USHF.R.U32.HI UR4, URZ, UR23, UR5 ;  /* 0x00000017ff044299 */ /* 0x000fe60008011605 */
[----:B------:R-:W-:Y:S01]  /*43a0*/  UMOV UR5, UR11 ;  /* 0x0000000b00057c82 */ /* 0x000fe20008000000 */
[----:B------:R-:W-:Y:S02]  /*43b0*/  UIMAD UR4, UR42, UR4, URZ ;  /* 0x000000042a0472a4 */ /* 0x000fe4000f8e02ff */
[----:B------:R-:W-:Y:S02]  /*43c0*/  @UP4 USHF.R.U32.HI UR7, URZ, UR23, UR5 ;  /* 0x00000017ff074299 */ /* 0x000fe40008011605 */
[----:B------:R-:W-:Y:S02]  /*43d0*/  UIMAD.WIDE.U32 UR10, UR6, UR22, URZ ;  /* 0x00000016060a72a5 */ /* 0x000fe4000f8e00ff */
[----:B------:R-:W-:Y:S02]  /*43e0*/  USEL UR5, UR14, UR12, !UP6 ;  /* 0x0000000c0e057287 */ /* 0x000fe4000f000000 */
[----:B------:R-:W-:Y:S02]  /*43f0*/  UIMAD UR8, UR42, UR7, URZ ;  /* 0x000000072a0872a4 */ /* 0x000fe4000f8e02ff */
[----:B------:R-:W-:Y:S03]  /*4400*/  UISETP.GE.AND UP0, UPT, UR6, UR4, UPT ;  /* 0x000000040600728c */ /* 0x000fe6000bf06270 */
[----:B------:R-:W-:Y:S01]  /*4410*/  UMOV UR4, UR11 ;  /* 0x0000000b00047c82 */ /* 0x000fe20008000000 */
[----:B------:R-:W-:Y:S02]  /*4420*/  UISETP.GE.OR UP0, UPT, UR5, UR8, UP0 ;  /* 0x000000080500728c */ /* 0x000fe40008706670 */
[----:B------:R-:W-:Y:S02]  /*4430*/  USHF.R.U32.HI UR4, URZ, UR23, UR4 ;  /* 0x00000017ff047299 */ /* 0x000fe40008011604 */
[----:B------:R-:W-:Y:S02]  /*4440*/  UIMAD.WIDE.U32 UR8, UR5, UR22, URZ ;  /* 0x00000016050872a5 */ /* 0x000fe4000f8e00ff */
[----:B------:R-:W-:Y:S04]  /*4450*/  USEL UR10, UR6, UR4, !UP4 ;  /* 0x00000004060a7287 */ /* 0x000fe8000e000000 */
[----:B------:R-:W-:Y:S01]  /*4460*/  UIADD3 UR11, UPT, UPT, -UR10, URZ, URZ ;  /* 0x000000ff0a0b7290 */ /* 0x000fe2000fffe1ff */
[----:B------:R-:W-:Y:S02]  /*4470*/  @!UP0 UMOV UR4, UR9 ;  /* 0x0000000900048c82 */ /* 0x000fe40008000000 */
[----:B------:R-:W-:Y:S02]  /*4480*/  @!UP0 USHF.R.U32.HI UR4, URZ, UR23, UR4 ;  /* 0x00000017ff048299 */ /* 0x000fe40008011604 */
[----:B------:R-:W-:Y:S02]  /*4490*/  UIMAD UR8, UR42, UR11, UR6 ;  /* 0x0000000b2a0872a4 */ /* 0x000fe4000f8e0206 */
[----:B------:R-:W-:Y:S04]  /*44a0*/  @!UP0 USEL UR4, UR5, UR4, !UP4 ;  /* 0x0000000405048287 */ /* 0x000fe8000e000000 */
[----:B------:R-:W-:Y:S02]  /*44b0*/  @!UP0 UIMAD UR8, UR7, UR8, UR4 ;  /* 0x00000008070882a4 */ /* 0x000fe4000f8e0204 */
[----:B------:R-:W-:Y:S02]  /*44c0*/  @!UP0 UIADD3 UR9, UPT, UPT, UR10, -UR4, URZ ;  /* 0x800000040a098290 */ /* 0x000fe4000fffe0ff */
[----:B------:R-:W-:Y:S02]  /*44d0*/  UIADD3 UR4, UPT, UPT, -UR5, URZ, URZ ;  /* 0x000000ff05047290 */ /* 0x000fe4000fffe1ff */
[----:B------:R-:W-:Y:S02]  /*44e0*/  UIADD3 UR7, UPT, UPT, -UR6, URZ, URZ ;  /* 0x000000ff06077290 */ /* 0x000fe4000fffe1ff */
[----:B------:R-:W-:Y:S02]  /*44f0*/  @!UP0 UIMAD UR6, UR9, UR42, UR5 ;  /* 0x0000002a090682a4 */ /* 0x000fe4000f8e0205 */
[----:B------:R-:W-:Y:S02]  /*4500*/  UIMAD UR14, UR15, UR4, UR14 ;  /* 0x000000040f0e72a4 */ /* 0x000fe4000f8e020e */
[----:B------:R-:W-:Y:S01]  /*4510*/  UIMAD UR13, UR46, UR7, UR13 ;  /* 0x000000072e0d72a4 */ /* 0x000fe2000f8e020d */
[----:B------:R-:W-:Y:S02]  /*4520*/  @!UP0 UMOV UR5, UR8 ;  /* 0x0000000800058c82 */ /* 0x000fe40008000000 */
[----:B------:R-:W-:Y:S02]  /*4530*/  UIMAD UR14, UR5, UR15, UR14 ;  /* 0x0000000f050e72a4 */ /* 0x000fe4000f8e020e */
[----:B------:R-:W-:Y:S11]  /*4540*/  UIMAD UR13, UR6, UR46, UR13 ;  /* 0x0000002e060d72a4 */ /* 0x000ff6000f8e020d */
[----:B------:R-:W-:Y:S01]  /*4550*/  @!UPT UIADD3 URZ, UPT, UPT, URZ, URZ, URZ ;  /* 0x000000fffffff290 */ /* 0x000fe2000fffe0ff */
.L_x_75:
[----:B------:R-:W3:Y:S01]  /*4560*/  @!UP2 LDCU.128 UR8, c[0x0][0xb10] ;  /* 0x00016200ff08a7ac */ /* 0x000ee20008000c00 */
[C---:B------:R-:W-:Y:S02]  /*4570*/  ISETP.NE.U32.AND P1, PT, R4.reuse, RZ, PT ;  /* 0x000000ff0400720c */ /* 0x040fe40003f25070 */
[----:B------:R-:W-:Y:S02]  /*4580*/  ISETP.NE.U32.AND P0, PT, R4, RZ, PT ;  /* 0x000000ff0400720c */ /* 0x000fe40003f05070 */
[C---:B------:R-:W-:Y:S02]  /*4590*/  ISETP.NE.AND.EX P1, PT, R5.reuse, RZ, PT, P1 ;  /* 0x000000ff0500720c */ /* 0x040fe40003f25310 */
[----:B------:R-:W-:Y:S01]  /*45a0*/  ISETP.NE.AND.EX P0, PT, R5, RZ, PT, P0 ;  /* 0x000000ff0500720c */ /* 0x000fe20003f05300 */
[----:B------:R-:W4:Y:S01]  /*45b0*/  @!UP2 LDCU UR5, c[0x0][0xb0c] ;  /* 0x00016180ff05a7ac */ /* 0x000f220008000800 */
[----:B------:R-:W-:Y:S01]  /*45c0*/  SHF.L.U32 R9, R15, 0x1f, RZ ;  /* 0x0000001f0f097819 */ /* 0x000fe200000006ff */
[----:B------:R-:W-:Y:S02]  /*45d0*/  USHF.L.U32 UR35, UR16, 0x6, URZ ;  /* 0x0000000610237899 */ /* 0x000fe400080006ff */
[----:B------:R-:W-:Y:S02]  /*45e0*/  USHF.L.U32 UR34, UR20, 0x8, URZ ;  /* 0x0000000814227899 */ /* 0x000fe400080006ff */
[----:B---3--:R-:W-:Y:S07]  /*45f0*/  UIMAD.WIDE.U32 UR6, UR14, UR8, URZ ;  /* 0x000000080e0672a5 */ /* 0x008fee000f8e00ff */
[----:B------:R-:W-:Y:S01]  /*4600*/  @!UP2 UMOV UR4, UR7 ;  /* 0x000000070004ac82 */ /* 0x000fe20008000000 */
[----:B----4-:R-:W-:Y:S02]  /*4610*/  @!UP2 UISETP.NE.AND UP0, UPT, UR5, 0x1, UPT ;  /* 0x000000010500a88c */ /* 0x010fe4000bf05270 */
[----:B------:R-:W-:Y:S02]  /*4620*/  @!UP2 USHF.R.U32.HI UR4, URZ, UR9, UR4 ;  /* 0x00000009ff04a299 */ /* 0x000fe40008011604 */
[----:B------:R-:W-:Y:S02]  /*4630*/  UIMAD.WIDE.U32 UR6, UR13, UR11, URZ ;  /* 0x0000000b0d0672a5 */ /* 0x000fe4000f8e00ff */
[----:B------:R-:W-:Y:S02]  /*4640*/  @!UP2 USEL UR8, UR14, UR4, !UP0 ;  /* 0x000000040e08a287 */ /* 0x000fe4000c000000 */
[----:B------:R-:W-:Y:S03]  /*4650*/  @!UP2 UISETP.NE.AND UP0, UPT, UR10, 0x1, UPT ;  /* 0x000000010a00a88c */ /* 0x000fe6000bf05270 */
[----:B------:R-:W-:Y:S02]  /*4660*/  @!UP2 UMOV UR6, UR7 ;  /* 0x000000070006ac82 */ /* 0x000fe40008000000 */
[----:B------:R-:W3:Y:S02]  /*4670*/  @!UP2 LDCU UR4, c[0x0][0xb20] ;  /* 0x00016400ff04a7ac */ /* 0x000ee40008000800 */
[----:B---3--:R-:W-:Y:S04]  /*4680*/  @!UP2 USHF.R.U32.HI UR6, URZ, UR4, UR6 ;  /* 0x00000004ff06a299 */ /* 0x008fe80008011606 */
[----:B------:R-:W-:Y:S04]  /*4690*/  @!UP2 USEL UR6, UR13, UR6, !UP0 ;  /* 0x000000060d06a287 */ /* 0x000fe8000c000000 */
[----:B------:R-:W-:Y:S02]  /*46a0*/  @!UP2 UIADD3 UR4, UPT, UPT, -UR8, UR6, URZ ;  /* 0x000000060804a290 */ /* 0x000fe4000fffe1ff */
[----:B------:R-:W-:Y:S02]  /*46b0*/  @!UP2 UIADD3 UR6, UPT, UPT, UR8, -UR6, URZ ;  /* 0x800000060806a290 */ /* 0x000fe4000fffe0ff */
[----:B------:R-:W-:Y:S02]  /*46c0*/  @!UP2 UIMAD UR14, UR4, UR5, UR14 ;  /* 0x00000005040ea2a4 */ /* 0x000fe4000f8e020e */
[----:B------:R-:W-:Y:S01]  /*46d0*/  @!UP2 UIMAD UR13, UR6, UR10, UR13 ;  /* 0x0000000a060da2a4 */ /* 0x000fe2000f8e020d */
[----:B------:R-:W-:Y:S11]  /*46e0*/  BRA.U UP3, `(.L_x_76) ;  /* 0x0000000103107547 */ /* 0x000ff6000b800000 */
[----:B--2---:R-:W-:Y:S04]  /*46f0*/  MOV R0, UR48 ;  /* 0x0000003000007c02 */ /* 0x004fe80008000f00 */
[----:B------:R-:W-:Y:S04]  /*4700*/  SHF.L.U32 R11, R0, 0x1f, RZ ;  /* 0x0000001f000b7819 */ /* 0x000fe800000006ff */
[----:B------:R-:W2:Y:S02]  /*4710*/  SYNCS.PHASECHK.TRANS64.TRYWAIT P2, [UR21+0x78], R11 ;  /* 0x0000780bff0075a7 */ /* 0x000ea40008041115 */
[----:B--2---:R-:W-:Y:S05]  /*4720*/  @!P2 BRA `(.L_x_77) ;  /* 0x000000540050a947 */ /* 0x004fea0003800000 */
.L_x_76:
[----:B------:R-:W-:Y:S05]  /*4730*/  @!P1 BRA `(.L_x_78) ;  /* 0x0000000000309947 */ /* 0x000fea0003800000 */
[----:B------:R-:W-:Y:S01]  /*4740*/  ISETP.NE.U32.AND P1, PT, R2, RZ, PT ;  /* 0x000000ff0200720c */ /* 0x000fe20003f25070 */
[----:B------:R-:W3:Y:S01]  /*4750*/  LDCU.64 UR4, c[0x0][0x358] ;  /* 0x00006b00ff0477ac */ /* 0x000ee20008000a00 */
[----:B------:R-:W-:Y:S02]  /*4760*/  IMAD.MOV.U32 R81, RZ, RZ, 0x1 ;  /* 0x00000001ff517424 */ /* 0x000fe400078e00ff */
[----:B------:R-:W-:Y:S11]  /*4770*/  ISETP.NE.AND.EX P1, PT, R3, RZ, PT, P1 ;  /* 0x000000ff0300720c */ /* 0x000ff60003f25310 */
[----:B------:R-:W-:Y:S02]  /*4780*/  @!UPT UIADD3 URZ, UPT, UPT, URZ, URZ, URZ ;  /* 0x000000fffffff290 */ /* 0x000fe4000fffe0ff */
[----:B--2---:R-:W2:Y:S01]  /*4790*/  @P1 LDC.64 R10, c[0x0][0x888] ;  /* 0x00022200ff0a1b82 */ /* 0x004ea20000000a00 */
[----:B------:R-:W-:Y:S04]  /*47a0*/  @P1 IMAD R0, R4, UR36, RZ ;  /* 0x0000002404001c24 */ /* 0x000fe8000f8e02ff */
[----:B--2---:R-:W-:Y:S04]  /*47b0*/  @P1 IMAD.WIDE R10, R0, 0x4, R10 ;  /* 0x00000004000a1825 */ /* 0x004fe800078e020a */
[----:B------:R-:W-:Y:S01]  /*47c0*/  HFMA2 R0, -RZ, RZ, 0, 5.9604644775390625e-08 ;  /* 0x00000001ff007431 */ /* 0x000fe200000001ff */
[----:B---3-5:R3:W5:Y:S04]  /*47d0*/  @P1 LDG.E R41, desc[UR4][R10.64] ;  /* 0x000000040a291981 */ /* 0x028768000c1e1900 */
[----:B------:R-:W-:Y:S01]  /*47e0*/  @!P1 PRMT R81, R0, 0x7610, R81 ;  /* 0x0000761000519816 */ /* 0x000fe20000000051 */
[----:B---3--:R-:W4:Y:S06]  /*47f0*/  @!P1 LDC R41, c[0x0][0x880] ;  /* 0x00022000ff299b82 */ /* 0x008f2c0000000800 */
.L_x_78:
[----:B----45:R-:W-:Y:S01]  /*4800*/  @!P0 FSETP.EQ.AND P1, PT, R41, RZ, PT ;  /* 0x000000ff2900820b */ /* 0x030fe20003f22000 */
[----:B------:R-:W-:Y:S01]  /*4810*/  @!UPT UIADD3 URZ, UPT, UPT, URZ, URZ, URZ ;  /* 0x000000fffffff290 */ /* 0x000fe2000fffe0ff */
[----:B------:R-:W-:Y:S11]  /*4820*/  @!P0 BRA `(.L_x_79) ;  /* 0x0000000000188947 */ /* 0x000ff60003800000 */
[----:B------:R-:W-:Y:S02]  /*4830*/  LOP3.LUT P0, RZ, R81, 0xff, RZ, 0xc0, !PT ;  /* 0x000000ff51ff7812 */ /* 0x000fe4000780c0ff */
[----:B------:R-:W-:Y:S04]  /*4840*/  ISETP.NE.U32.AND P1, PT, R2, RZ, PT ;  /* 0x000000ff0200720c */ /* 0x000fe80003f25070 */
[----:B------:R-:W-:Y:S04]  /*4850*/  ISETP.NE.AND.EX P1, PT, R3, RZ, PT, P1 ;  /* 0x000000ff0300720c */ /* 0x000fe80003f25310 */
[----:B------:R-:W-:Y:S03]  /*4860*/  PLOP3.LUT P1, PT, P1, PT, PT, 0x8, 0x80 ;  /* 0x000000000080781c */ /* 0x000fe60000f2e170 */
[----:B------:R-:W-:Y:S11]  /*4870*/  @P0 FSETP.EQ.AND P1, PT, R41, RZ, PT ;  /* 0x000000ff2900020b */ /* 0x000ff60003f22000 */
[----:B------:R-:W-:Y:S02]  /*4880*/  @!UPT UIADD3 URZ, UPT, UPT, URZ, URZ, URZ ;  /* 0x000000fffffff290 */ /* 0x000fe4000fffe0ff */
.L_x_79:
[----:B------:R-:W3:Y:S01]  /*4890*/  SYNCS.PHASECHK.TRANS64.TRYWAIT P2, [UR21+0x50], R9 ;  /* 0x00005009ff0075a7 */ /* 0x000ee20008041115 */
[----:B------:R-:W-:Y:S04]  /*48a0*/  ELECT P0, URZ, PT ;  /* 0x0000000000ff782f */ /* 0x000fe80003800000 */
[----:B------:R-:W-:Y:S11]  /*48b0*/  PLOP3.LUT P1, PT, P1, P0, PT, 0xf2, 0x2f ;  /* 0x00000000002f781c */ /* 0x000ff60000f21e72 */
[----:B------:R-:W-:Y:S02]  /*48c0*/  @!UPT UIADD3 URZ, UPT, UPT, URZ, URZ, URZ ;  /* 0x000000fffffff290 */ /* 0x000fe4000fffe0ff */
[----:B------:R-:W-:Y:S05]  /*48d0*/  @!P1 IADD3 R8, P0, PT, R16, 0x580, RZ ;  /* 0x0000058010089810 */ /* 0x000fea0007f1e0ff */
[----:B------:R-:W-:Y:S01]  /*48e0*/  @!P1 IMAD.X R6, RZ, RZ, R17, P0 ;  /* 0x000000ffff069224 */ /* 0x000fe200000e0611 */
[----:B---3--:R-:W-:Y:S07]  /*48f0*/  @!P2 BRA `(.L_x_80) ;  /* 0x0000005000f4a947 */ /* 0x008fee0003800000 */
.L_x_165:
[----:B------:R-:W-:Y:S01]  /*4900*/  @!P1 R2UR UR5, R8 ;  /* 0x00000000080592ca */ /* 0x000fe200000e0000 */
[----:B------:R-:W-:Y:S01]  /*4910*/  VOTEU.ALL UP0, P1 ;  /* 0x0000000000ff7886 */ /* 0x000fe20000800000 */
[----:B------:R-:W-:Y:S01]  /*4920*/  @!P1 R2UR UR4, R6 ;  /* 0x00000000060492ca */ /* 0x000fe200000e0000 */
[----:B--2---:R-:W-:Y:S01]  /*4930*/  @!P1 IMAD.MOV.U32 R0, RZ, RZ, 0x2000 ;  /* 0x00002000ff009424 */ /* 0x004fe200078e00ff */
[----:B------:R-:W-:Y:S01]  /*4940*/  UMOV UR6, 0x0 ;  /* 0x0000000000067882 */ /* 0x000fe20000000000 */
[----:B------:R-:W-:Y:S01]  /*4950*/  UMOV UR7, 0x10000000 ;  /* 0x1000000000077882 */ /* 0x000fe20000000000 */
[----:B------:R-:W-:Y:S01]  /*4960*/  @!UP0 UIADD3 UR32, UPT, UPT, UR21, 0x400, URZ ;  /* 0x0000040015208890 */ /* 0x000fe2000fffe0ff */
[----:B------:R-:W-:Y:S01]  /*4970*/  @!P1 IADD3 R8, P0, PT, R16, 0x580, RZ ;  /* 0x0000058010089810 */ /* 0x000fe20007f1e0ff */
[----:B------:R-:W-:Y:S04]  /*4980*/  VOTEU.ALL UP0, P1 ;  /* 0x0000000000ff7886 */ /* 0x000fe80000800000 */
[----:B------:R-:W-:Y:S02]  /*4990*/  @!P1 IMAD.X R6, RZ, RZ, R17, P0 ;  /* 0x000000ffff069224 */ /* 0x000fe400000e0611 */
[----:B------:R-:W-:Y:S02]  /*49a0*/  IMAD.U32 R10, RZ, RZ, UR5 ;  /* 0x00000005ff0a7e24 */ /* 0x000fe4000f8e00ff */
[----:B------:R-:W-:Y:S03]  /*49b0*/  IMAD.U32 R11, RZ, RZ, UR4 ;  /* 0x00000004ff0b7e24 */ /* 0x000fe6000f8e00ff */
[----:B------:R-:W-:Y:S02]  /*49c0*/  @!P1 R2UR UR4, R10 ;  /* 0x000000000a0492ca */ /* 0x000fe400000e0000 */
[----:B------:R-:W-:Y:S11]  /*49d0*/  @!P1 R2UR UR5, R11 ;  /* 0x000000000b0592ca */ /* 0x000ff600000e0000 */
[----:B------:R-:W-:Y:S02]  /*49e0*/  @!UPT UIADD3 URZ, UPT, UPT, URZ, URZ, URZ ;  /* 0x000000fffffff290 */ /* 0x000fe4000fffe0ff */
[----:B------:R2:W-:Y:S01]  /*49f0*/  @!UP0 UTMALDG.3D [UR32], [UR4], desc[UR6] ;  /* 0x00000620040085b4 */ /* 0x0005e20008011000 */
[----:B------:R2:W-:Y:S01]  /*4a00*/  @!P1 SYNCS.ARRIVE.TRANS64.RED.A0TR RZ, [UR21+0x30], R0 ;  /* 0x00003000ffff99a7 */ /* 0x0005e20008300415 */
[----:B------:R-:W-:Y:S01]  /*4a10*/  SYNCS.ARRIVE.TRANS64.RED.A1T0 RZ, [UR40], RZ ;  /* 0x000000ffffff79a7 */ /* 0x000fe20008100428 */
[----:B------:R-:W3:Y:S02]  /*4a20*/  SYNCS.PHASECHK.TRANS64.TRYWAIT P2, [UR21+0x58], R9 ;  /* 0x00005809ff0075a7 */ /* 0x000ee40008041115 */
[----:B--23--:R-:W-:Y:S05]  /*4a30*/  @!P2 BRA `(.L_x_81) ;  /* 0x0000005000bca947 */ /* 0x00cfea0003800000 */
.L_x_167:
        /* <DEDUP_REMOVED lines=8> */
[----:B------:R-:W-:Y:S01]  /*4ac0*/  @!UP0 UIADD3 UR24, UPT, UPT, UR21, 0x2400, URZ ;  /* 0x0000240015188890 */ /* 0x000fe2000fffe0ff */
[----:B------:R-:W-:Y:S01]  /*4ad0*/  VOTEU.ALL UP0, P1 ;  /* 0x0000000000ff7886 */ /* 0x000fe20000800000 */
[----:B------:R-:W-:Y:S01]  /*4ae0*/  UMOV UR27, UR35 ;  /* 0x00000023001b7c82 */ /* 0x000fe20008000000 */
[----:B------:R-:W-:Y:S02]  /*4af0*/  UMOV UR28, UR36 ;  /* 0x00000024001c7c82 */ /* 0x000fe40008000000 */
[----:B------:R-:W-:Y:S02]  /*4b00*/  IMAD.U32 R10, RZ, RZ, UR5 ;  /* 0x00000005ff0a7e24 */ /* 0x000fe4000f8e00ff */
[----:B------:R-:W-:Y:S02]  /*4b10*/  IMAD.U32 R11, RZ, RZ, UR4 ;  /* 0x00000004ff0b7e24 */ /* 0x000fe4000f8e00ff */
[----:B------:R-:W-:Y:S01]  /*4b20*/  @!P1 IMAD.X R6, RZ, RZ, R17, P0 ;  /* 0x000000ffff069224 */ /* 0x000fe200000e0611 */
        /* <DEDUP_REMOVED lines=8> */
.L_x_169:
[----:B------:R-:W-:Y:S01]  /*4bb0*/  @!P1 R2UR UR5, R8 ;  /* 0x00000000080592ca */ /* 0x000fe200000e0000 */
[----:B------:R-:W-:Y:S01]  /*4bc0*/  VOTEU.ALL UP0, P1 ;  /* 0x0000000000ff7886 */ /* 0x000fe20000800000 */
[----:B------:R-:W-:Y:S01]  /*4bd0*/  @!P1 R2UR UR4, R6 ;  /* 0x00000000060492ca */ /* 0x000fe200000e0000 */
[----:B--2---:R-:W-:Y:S01]  /*4be0*/  @!P1 IMAD.MOV.U32 R0, RZ, RZ, 0x2000 ;  /* 0x00002000ff009424 */ /* 0x004fe200078e00ff */
[----:B------:R-:W-:Y:S01]  /*4bf0*/  UMOV UR6, 0x0 ;  /* 0x0000000000067882 */ /* 0x000fe20000000000 */
[----:B------:R-:W-:Y:S01]  /*4c00*/  UMOV UR7, 0x10000000 ;  /* 0x1000000000077882 */ /* 0x000fe20000000000 */
[----:B------:R-:W-:Y:S01]  /*4c10*/  @!UP0 UIADD3 UR18, UPT, UPT, UR34, 0x80, URZ ;  /* 0x0000008022128890 */ /* 0x000fe2000fffe0ff */
[----:B------:R-:W-:Y:S01]  /*4c20*/  VIADD R14, R14, 0x1 ;  /* 0x000000010e0e7836 */ /* 0x000fe20000000000 */
[----:B------:R-:W-:Y:S01]  /*4c30*/  @!UP0 UIADD3 UR16, UPT, UPT, UR21, 0x4400, URZ ;  /* 0x0000440015108890 */ /* 0x000fe2000fffe0ff */
[----:B------:R-:W-:Y:S01]  /*4c40*/  VOTEU.ALL UP0, P1 ;  /* 0x0000000000ff7886 */ /* 0x000fe20000800000 */
[----:B------:R-:W-:Y:S01]  /*4c50*/  UMOV UR19, UR35 ;  /* 0x0000002300137c82 */ /* 0x000fe20008000000 */
[----:B------:R-:W-:Y:S02]  /*4c60*/  UMOV UR20, UR36 ;  /* 0x0000002400147c82 */ /* 0x000fe40008000000 */
        /* <DEDUP_REMOVED lines=10> */
.L_x_171:
[----:B------:R-:W-:Y:S01]  /*4d10*/  @!P1 IADD3 R6, P0, PT, R16, 0x580, RZ ;  /* 0x0000058010069810 */ /* 0x000fe20007f1e0ff */
[----:B------:R-:W-:Y:S01]  /*4d20*/  VOTEU.ALL UP0, P1 ;  /* 0x0000000000ff7886 */ /* 0x000fe20000800000 */
[----:B------:R-:W-:Y:S01]  /*4d30*/  UMOV UR6, 0x0 ;  /* 0x0000000000067882 */ /* 0x000fe20000000000 */
[----:B------:R-:W-:Y:S01]  /*4d40*/  UMOV UR7, 0x10000000 ;  /* 0x1000000000077882 */ /* 0x000fe20000000000 */
[----:B------:R-:W-:Y:S01]  /*4d50*/  @!P1 R2UR UR5, R6 ;  /* 0x00000000060592ca */ /* 0x000fe200000e0000 */
[----:B--2---:R-:W-:Y:S01]  /*4d60*/  @!P1 IMAD.X R0, RZ, RZ, R17, P0 ;  /* 0x000000ffff009224 */ /* 0x004fe200000e0611 */
[----:B------:R-:W-:Y:S01]  /*4d70*/  @!UP0 UIADD3 UR10, UPT, UPT, UR34, 0xc0, URZ ;  /* 0x000000c0220a8890 */ /* 0x000fe2000fffe0ff */
[----:B------:R-:W-:Y:S01]  /*4d80*/  R2UR UR18, R83 ;  /* 0x00000000531272ca */ /* 0x000fe200000e0000 */
[----:B------:R-:W-:Y:S01]  /*4d90*/  @!UP0 UIADD3 UR8, UPT, UPT, UR21, 0x6400, URZ ;  /* 0x0000640015088890 */ /* 0x000fe2000fffe0ff */
[----:B------:R-:W-:Y:S01]  /*4da0*/  R2UR UR16, R84 ;  /* 0x00000000541072ca */ /* 0x000fe200000e0000 */
[----:B------:R-:W-:Y:S01]  /*4db0*/  @!UP0 UIADD3 UR9, UPT, UPT, UR21, 0x48, URZ ;  /* 0x0000004815098890 */ /* 0x000fe2000fffe0ff */
[----:B------:R-:W-:Y:S01]  /*4dc0*/  @!P1 R2UR UR4, R0 ;  /* 0x00000000000492ca */ /* 0x000fe200000e0000 */
[----:B------:R-:W-:Y:S01]  /*4dd0*/  VOTEU.ALL UP0, P1 ;  /* 0x0000000000ff7886 */ /* 0x000fe20000800000 */
[----:B------:R-:W-:Y:S01]  /*4de0*/  UMOV UR11, UR35 ;  /* 0x00000023000b7c82 */ /* 0x000fe20008000000 */
[----:B------:R-:W-:Y:S01]  /*4df0*/  UMOV UR12, UR36 ;  /* 0x00000024000c7c82 */ /* 0x000fe20008000000 */
[C---:B------:R-:W-:Y:S01]  /*4e00*/  ISETP.NE.AND P0, PT, R14.reuse, 0x2, PT ;  /* 0x000000020e00780c */ /* 0x040fe20003f05270 */
[----:B------:R-:W-:Y:S01]  /*4e10*/  UPLOP3.LUT UP3, UPT, UPT, UPT, UPT, 0x80, 0x8 ;  /* 0x000000000008789c */ /* 0x000fe20003f6f070 */
[----:B------:R-:W-:Y:S01]  /*4e20*/  IMAD.U32 R8, RZ, RZ, UR5 ;  /* 0x00000005ff087e24 */ /* 0x000fe2000f8e00ff */
[----:B------:R-:W-:Y:S01]  /*4e30*/  LOP3.LUT R15, R15, 0x1, RZ, 0x3c, !PT ;  /* 0x000000010f0f7812 */ /* 0x000fe200078e3cff */
[----:B------:R-:W-:Y:S01]  /*4e40*/  UMOV UR36, UR29 ;  /* 0x0000001d00247c82 */ /* 0x000fe20008000000 */
[----:B------:R-:W-:Y:S01]  /*4e50*/  SEL R0, RZ, 0x1, P0 ;  /* 0x00000001ff007807 */ /* 0x000fe20000000000 */
[----:B------:R-:W-:Y:S01]  /*4e60*/  UIADD3 UR20, UPT, UPT, UR13, UR18, URZ ;  /* 0x000000120d147290 */ /* 0x000fe2000fffe0ff */
[----:B------:R-:W-:Y:S01]  /*4e70*/  SEL R14, R14, RZ, P0 ;  /* 0x000000ff0e0e7207 */ /* 0x000fe20000000000 */
[----:B------:R-:W-:Y:S01]  /*4e80*/  UIADD3 UR16, UPT, UPT, UR14, UR16, URZ ;  /* 0x000000100e107290 */ /* 0x000fe2000fffe0ff */
[----:B------:R-:W-:Y:S01]  /*4e90*/  IMAD.U32 R9, RZ, RZ, UR4 ;  /* 0x00000004ff097e24 */ /* 0x000fe2000f8e00ff */
[----:B------:R-:W-:Y:S02]  /*4ea0*/  @!P1 R2UR UR4, R8 ;  /* 0x00000000080492ca */ /* 0x000fe400000e0000 */
[----:B------:R-:W-:Y:S02]  /*4eb0*/  LOP3.LUT R13, R13, R0, RZ, 0x3c, !PT ;  /* 0x000000000d0d7212 */ /* 0x000fe400078e3cff */
[----:B------:R-:W-:Y:S11]  /*4ec0*/  @!P1 R2UR UR5, R9 ;  /* 0x00000000090592ca */ /* 0x000ff600000e0000 */
[----:B------:R-:W-:Y:S02]  /*4ed0*/  @!UPT UIADD3 URZ, UPT, UPT, URZ, URZ, URZ ;  /* 0x000000fffffff290 */ /* 0x000fe4000fffe0ff */
[----:B------:R2:W-:Y:S01]  /*4ee0*/  @!UP0 UTMALDG.3D [UR8], [UR4], desc[UR6] ;  /* 0x00000608040085b4 */ /* 0x0005e20008011000 */
[----:B------:R2:W-:Y:S01]  /*4ef0*/  @!P1 SYNCS.ARRIVE.TRANS64.RED.A0TR RZ, [UR21+0x48], R7 ;  /* 0x00004807ffff99a7 */ /* 0x0005e20008300415 */
[----:B------:R-:W-:Y:S01]  /*4f00*/  SYNCS.ARRIVE.TRANS64.RED.A1T0 RZ, [UR37], RZ ;  /* 0x000000ffffff79a7 */ /* 0x000fe20008100425 */
[----:B------:R-:W-:Y:S05]  /*4f10*/  BRA.U UP1, `(.L_x_84) ;  /* 0xfffffff101707547 */ /* 0x000fea000b83ffff */
[----:B------:R-:W-:-:S04]  /*4f20*/  SHF.L.U32 R3, R15, 0x1f, RZ ;  /* 0x0000001f0f037819 */ /* 0x000fc800000006ff */
[----:B------:R-:W3:Y:S02]  /*4f30*/  SYNCS.PHASECHK.TRANS64.TRYWAIT P0, [UR21+0x50], R3 ;  /* 0x00005003ff0075a7 */ /* 0x000ee40008001115 */
[----:B---3--:R-:W-:Y:S05]  /*4f40*/  @!P0 BRA `(.L_x_85) ;  /* 0x0000004c00c08947 */ /* 0x008fea0003800000 */
.L_x_173:
[----:B------:R-:W4:Y:S02]  /*4f50*/  SYNCS.PHASECHK.TRANS64.TRYWAIT P0, [UR21+0x58], R3 ;  /* 0x00005803ff0075a7 */ /* 0x000f240008001115 */
[----:B----4-:R-:W-:Y:S05]  /*4f60*/  @!P0 BRA `(.L_x_86) ;  /* 0x0000004c00d08947 */ /* 0x010fea0003800000 */
.L_x_175:
[----:B------:R-:W4:Y:S02]  /*4f70*/  SYNCS.PHASECHK.TRANS64.TRYWAIT P0, [UR21+0x60], R3 ;  /* 0x00006003ff0075a7 */ /* 0x000f240008001115 */
[----:B----4-:R-:W-:Y:S05]  /*4f80*/  @!P0 BRA `(.L_x_87) ;  /* 0x0000004c00e08947 */ /* 0x010fea0003800000 */
.L_x_177:
[----:B---3--:R-:W-:-:S07]  /*4f90*/  MOV R0, UR21 ;  /* 0x0000001500007c02 */ /* 0x008fce0008000f00 */
.L_x_88:
[----:B---3--:R-:W-:-:S04]  /*4fa0*/  SHF.L.U32 R3, R15, 0x1f, RZ ;  /* 0x0000001f0f037819 */ /* 0x008fc800000006ff */
[----:B------:R3:W4:Y:S03]  /*4fb0*/  SYNCS.PHASECHK.TRANS64.TRYWAIT P0, [R0+URZ+0x68], R3 ;  /* 0x00006803000075a7 */ /* 0x00072600080011ff */
[----:B----4-:R-:W-:Y:S05]  /*4fc0*/  @!P0 NANOSLEEP.SYNCS 0x989680 ;  /* 0x009896800000895d */ /* 0x010fea0003900000 */
[----:B------:R-:W4:Y:S02]  /*4fd0*/  @!P0 SYNCS.PHASECHK.TRANS64 P0, [R0+URZ+0x68], R3 ;  /* 0x00006803000085a7 */ /* 0x000f2400080010ff */
[----:B-12-4-:R-:W-:Y:S05]  /*4fe0*/  @P0 EXIT ;  /* 0x000000000000094d */ /* 0x016fea0003800000 */
[----:B------:R-:W-:Y:S05]  /*4ff0*/  BRA `(.L_x_88) ;  /* 0xfffffffc00e87947 */ /* 0x000fea000383ffff */
.L_x_73:
[----:B------:R-:W-:-:S06]  /*5000*/  UISETP.GE.AND UP0, UPT, UR17, 0x4, UPT ;  /* 0x000000041100788c */ /* 0x000fcc000bf06270 */
[----:B------:R-:W-:-:S13]  /*5010*/  PLOP3.LUT P0, PT, PT, PT, UP0, 0x80, 0x8 ;  /* 0x000000000008781c */ /* 0x000fda0003f0f008 */
[----:B-1----:R-:W-:Y:S05]  /*5020*/  @!P0 EXIT ;  /* 0x000000000000894d */ /* 0x002fea0003800000 */
[----:B------:R-:W1:Y:S08]  /*5030*/  S2UR UR4, SR_CgaCtaId ;  /* 0x00000000000479c3 */ /* 0x000e700000008800 */
[----:B------:R-:W-:Y:S01]  /*5040*/  BAR.SYNC.DEFER_BLOCKING 0x6, 0xa0 ;  /* 0x0182800000007b1d */ /* 0x000fe20000010000 */
[C---:B------:R-:W-:Y:S01]  /*5050*/  IMAD.SHL.U32 R5, R94.reuse, 0x40, RZ ;  /* 0x000000405e057824 */ /* 0x040fe200078e00ff */
[C---:B------:R-:W-:Y:S01]  /*5060*/  R2P PR, R94.reuse, 0x6 ;  /* 0x000000065e007804 */ /* 0x040fe20000000000 */
[C---:B------:R-:W-:Y:S01]  /*5070*/  IMAD.SHL.U32 R2, R94.reuse, 0x8, RZ ;  /* 0x000000085e027824 */ /* 0x040fe200078e00ff */
[----:B------:R-:W-:Y:S01]  /*5080*/  CS2R R88, SRZ ;  /* 0x0000000000587805 */ /* 0x000fe2000001ff00 */
[----:B------:R-:W-:Y:S01]  /*5090*/  IMAD.U32 R37, R94, 0x10000, RZ ;  /* 0x000100005e257824 */ /* 0x000fe200078e00ff */
[----:B------:R-:W-:-:S02]  /*50a0*/  UMOV UR44, 0x400 ;  /* 0x00000400002c7882 */ /* 0x000fc40000000000 */
[----:B------:R-:W2:Y:S01]  /*50b0*/  LDC.64 R78, c[0x0][0x8b0] ;  /* 0x00022c00ff4e7b82 */ /* 0x000ea20000000a00 */
[C---:B------:R-:W-:Y:S01]  /*50c0*/  LOP3.LUT R3, R5.reuse, 0x1c0, RZ, 0xc0, !PT ;  /* 0x000001c005037812 */ /* 0x040fe200078ec0ff */
[----:B------:R-:W-:Y:S01]  /*50d0*/  IMAD.SHL.U32 R80, R94, 0x20, RZ ;  /* 0x000000205e507824 */ /* 0x000fe200078e00ff */
[----:B------:R-:W-:Y:S01]  /*50e0*/  LOP3.LUT R5, R5, 0x200, RZ, 0xc0, !PT ;  /* 0x0000020005057812 */ /* 0x000fe200078ec0ff */
[----:B------:R-:W-:Y:S01]  /*50f0*/  IMAD.MOV.U32 R92, RZ, RZ, 0x20 ;  /* 0x00000020ff5c7424 */ /* 0x000fe200078e00ff */
[----:B------:R-:W-:Y:S01]  /*5100*/  LOP3.LUT R2, R3, 0x38, R2, 0xf8, !PT ;  /* 0x0000003803027812 */ /* 0x000fe200078ef802 */
[----:B------:R-:W-:Y:S01]  /*5110*/  IMAD.MOV.U32 R91, RZ, RZ, 0x1 ;  /* 0x00000001ff5b7424 */ /* 0x000fe200078e00ff */
[----:B------:R-:W-:Y:S01]  /*5120*/  SHF.R.U32.HI R3, RZ, 0x1, R94 ;  /* 0x00000001ff037819 */ /* 0x000fe2000001165e */
[----:B------:R-:W3:Y:S01]  /*5130*/  LDC.64 R76, c[0x0][0x8a8] ;  /* 0x00022a00ff4c7b82 */ /* 0x000ee20000000a00 */
[----:B------:R-:W-:Y:S01]  /*5140*/  LOP3.LUT R37, R37, 0x600000, RZ, 0xc0, !PT ;  /* 0x0060000025257812 */ /* 0x000fe200078ec0ff */
[----:B------:R-:W-:Y:S01]  /*5150*/  IMAD.MOV.U32 R36, RZ, RZ, RZ ;  /* 0x000000ffff247224 */ /* 0x000fe200078e00ff */
[----:B------:R-:W-:Y:S01]  /*5160*/  LOP3.LUT R80, R5, 0xc00, R80, 0xf8, !PT ;  /* 0x00000c0005507812 */ /* 0x000fe200078ef850 */
[----:B------:R-:W-:Y:S01]  /*5170*/  IMAD.MOV.U32 R90, RZ, RZ, RZ ;  /* 0x000000ffff5a7224 */ /* 0x000fe200078e00ff */
[----:B------:R-:W-:Y:S01]  /*5180*/  LOP3.LUT R3, R2, 0x8, R3, 0x78, !PT ;  /* 0x0000000802037812 */ /* 0x000fe200078e7803 */
[----:B------:R-:W4:Y:S01]  /*5190*/  LDCU UR59, c[0x0][0x370] ;  /* 0x00006e00ff3b77ac */ /* 0x000f220008000800 */
[----:B------:R-:W-:-:S02]  /*51a0*/  SEL R93, R92, 0xffffffe0, !P2 ;  /* 0xffffffe05c5d7807 */ /* 0x000fc40005000000 */
[----:B------:R-:W-:Y:S01]  /*51b0*/  LOP3.LUT R80, R80, R3, RZ, 0xfc, !PT ;  /* 0x0000000350507212 */ /* 0x000fe200078efcff */
[----:B-1----:R-:W-:Y:S01]  /*51c0*/  ULEA UR44, UR4, UR44, 0x18 ;  /* 0x0000002c042c7291 */ /* 0x002fe2000f8ec0ff */
[----:B------:R-:W-:Y:S01]  /*51d0*/  LOP3.LUT R94, R94, 0x60, RZ, 0xc0, !PT ;  /* 0x000000605e5e7812 */ /* 0x000fe200078ec0ff */
[----:B------:R-:W1:Y:S01]  /*51e0*/  LDCU UR43, c[0x0][0xb0c] ;  /* 0x00016180ff2b77ac */ /* 0x000e620008000800 */
[----:B------:R-:W-:Y:S01]  /*51f0*/  SEL R92, R92, 0xffffffe0, !P1 ;  /* 0xffffffe05c5c7807 */ /* 0x000fe20004800000 */
[----:B------:R-:W-:Y:S01]  /*5200*/  UIADD3 UR4, UPT, UPT, UR44, 0x400, URZ ;  /* 0x000004002c047890 */ /* 0x000fe2000fffe0ff */
[----:B------:R-:W1:Y:S04]  /*5210*/  LDCU UR39, c[0x0][0xb30] ;  /* 0x00016600ff2777ac */ /* 0x000e680008000800 */
[----:B------:R-:W4:Y:S01]  /*5220*/  LDS R0, [UR44+0x130] ;  /* 0x0001302cff007984 */ /* 0x000f220008000800 */
[----:B------:R-:W-:Y:S01]  /*5230*/  IMAD.U32 R86, RZ, RZ, UR4 ;  /* 0x00000004ff567e24 */ /* 0x000fe2000f8e00ff */
[----:B------:R-:W1:Y:S01]  /*5240*/  LDCU.64 UR56, c[0x0][0x888] ;  /* 0x00011100ff3877ac */ /* 0x000e620008000a00 */
[----:B------:R-:W1:Y:S01]  /*5250*/  LDCU.64 UR40, c[0x0][0xb28] ;  /* 0x00016500ff2877ac */ /* 0x000e620008000a00 */
[----:B------:R-:W1:Y:S01]  /*5260*/  LDCU.64 UR62, c[0x0][0x890] ;  /* 0x00011200ff3e77ac */ /* 0x000e620008000a00 */
[----:B------:R-:W1:Y:S01]  /*5270*/  LDCU.128 UR52, c[0x0][0xb10] ;  /* 0x00016200ff3477ac */ /* 0x000e620008000c00 */
[----:B------:R-:W1:Y:S01]  /*5280*/  LDCU UR58, c[0x0][0x374] ;  /* 0x00006e80ff3a77ac */ /* 0x000e620008000800 */
[----:B------:R-:W-:Y:S01]  /*5290*/  UMOV UR47, URZ ;  /* 0x000000ff002f7c82 */ /* 0x000fe20008000000 */
[----:B------:R-:W-:Y:S01]  /*52a0*/  UMOV UR46, URZ ;  /* 0x000000ff002e7c82 */ /* 0x000fe20008000000 */
[----:B-1234-:R-:W-:-:S07]  /*52b0*/  IMAD.IADD R37, R0, 0x1, R37 ;  /* 0x0000000100257824 */ /* 0x01efce00078e0225 */
.L_x_132:
[C---:B------:R-:W-:Y:S02]  /*52c0*/  LEA R3, R88.reuse, UR44, 0x3 ;  /* 0x0000002c58037c11 */ /* 0x040fe4000f8e18ff */
[----:B------:R-:W-:Y:S02]  /*52d0*/  SHF.L.U32 R0, R89, 0x1f, RZ ;  /* 0x0000001f59007819 */ /* 0x000fe400000006ff */
[----:B------:R-:W-:Y:S02]  /*52e0*/  LEA R5, R88, UR44, 0x4 ;  /* 0x0000002c58057c11 */ /* 0x000fe4000f8e20ff */
[----:B-1----:R-:W1:Y:S02]  /*52f0*/  SYNCS.PHASECHK.TRANS64.TRYWAIT P0, [R3+URZ+0x80], R0 ;  /* 0x00008000030075a7 */ /* 0x002e6400080011ff */
[----:B-1----:R-:W-:Y:S05]  /*5300*/  @!P0 BRA `(.L_x_89) ;  /* 0x0000004c00188947 */ /* 0x002fea0003800000 */
.L_x_178:
[----:B------:R-:W2:Y:S01]  /*5310*/  LDS.128 R4, [R5+0x110] ;  /* 0x0001100005047984 */ /* 0x000ea20000000c00 */
        /* <DEDUP_REMOVED lines=10> */
[----:B------:R-:W-:Y:S01]  /*53c0*/  PLOP3.LUT P0, PT, PT, PT, UP1, 0x80, 0x8 ;  /* 0x000000000008781c */ /* 0x000fe20003f0f018 */
[----:B------:R-:W-:Y:S11]  /*53d0*/  UP2UR UR61, UPR, URZ, 0x2 ;  /* 0x00000002ff3d7883 */ /* 0x000ff60008000000 */
[----:B------:R-:W-:Y:S01]  /*53e0*/  @!UPT UIADD3 URZ, UPT, UPT, URZ, URZ, URZ ;  /* 0x000000fffffff290 */ /* 0x000fe2000fffe0ff */
[----:B-1----:R-:W-:Y:S02]  /*53f0*/  @P0 SHF.R.U32.HI R0, RZ, 0x10, R5 ;  /* 0x00000010ff000819 */ /* 0x002fe40000011605 */
        /* <DEDUP_REMOVED lines=12> */
[----:B------:R-:W2:Y:S01]  /*54c0*/  LDCU UR12, c[0x0][0xb20] ;  /* 0x00016400ff0c77ac */ /* 0x000ea20008000800 */
[----:B------:R-:W-:Y:S02]  /*54d0*/  UIMAD.WIDE.U32 UR4, UR58, UR55, URZ ;  /* 0x000000373a0472a5 */ /* 0x000fe4000f8e00ff */
[----:B------:R-:W-:Y:S02]  /*54e0*/  UIMAD.WIDE.U32 UR6, UR59, UR52, URZ ;  /* 0x000000343b0672a5 */ /* 0x000fe4000f8e00ff */
[----:B------:R-:W-:Y:S02]  /*54f0*/  UISETP.NE.AND UP0, UPT, UR54, 0x1, UPT ;  /* 0x000000013600788c */ /* 0x000fe4000bf05270 */
[----:B------:R-:W-:Y:S02]  /*5500*/  UIMAD.WIDE.U32 UR8, UR37, UR55, URZ ;  /* 0x00000037250872a5 */ /* 0x000fe4000f8e00ff */
[----:B------:R-:W-:Y:S02]  /*5510*/  UIMAD.WIDE.U32 UR10, UR38, UR52, URZ ;  /* 0x00000034260a72a5 */ /* 0x000fe4000f8e00ff */
[----:B------:R-:W-:Y:S02]  /*5520*/  UISETP.NE.AND UP1, UPT, UR43, 0x1, UPT ;  /* 0x000000012b00788c */ /* 0x000fe4000bf25270 */
[----:B------:R-:W-:Y:S01]  /*5530*/  UISETP.NE.AND UP2, UPT, UR42, 0x1, UPT ;  /* 0x000000012a00788c */ /* 0x000fe2000bf45270 */
[----:B------:R-:W-:Y:S02]  /*5540*/  UMOV UR4, UR5 ;  /* 0x0000000500047c82 */ /* 0x000fe40008000000 */
[----:B--2---:R-:W-:Y:S03]  /*5550*/  USHF.R.U32.HI UR5, URZ, UR12, UR4 ;  /* 0x0000000cff057299 */ /* 0x004fe60008011604 */
[----:B------:R-:W-:Y:S02]  /*5560*/  UMOV UR4, UR7 ;  /* 0x0000000700047c82 */ /* 0x000fe40008000000 */
[----:B------:R-:W-:Y:S02]  /*5570*/  USHF.R.U32.HI UR7, URZ, UR53, UR4 ;  /* 0x00000035ff077299 */ /* 0x000fe40008011604 */
[----:B------:R-:W-:Y:S02]  /*5580*/  USEL UR4, UR58, UR5, !UP0 ;  /* 0x000000053a047287 */ /* 0x000fe4000c000000 */
[----:B------:R-:W-:Y:S01]  /*5590*/  USEL UR7, UR59, UR7, !UP1 ;  /* 0x000000073b077287 */ /* 0x000fe2000c800000 */
[----:B------:R-:W-:Y:S01]  /*55a0*/  UMOV UR5, UR9 ;  /* 0x0000000900057c82 */ /* 0x000fe20008000000 */
[----:B------:R-:W-:Y:S02]  /*55b0*/  UIMAD.WIDE.U32 UR8, UR4, UR40, URZ ;  /* 0x00000028040872a5 */ /* 0x000fe4000f8e00ff */
[----:B------:R-:W-:Y:S03]  /*55c0*/  USHF.R.U32.HI UR6, URZ, UR12, UR5 ;  /* 0x0000000cff067299 */ /* 0x000fe60008011605 */
[----:B------:R-:W-:Y:S01]  /*55d0*/  UMOV UR5, UR11 ;  /* 0x0000000b00057c82 */ /* 0x000fe20008000000 */
[----:B------:R-:W-:Y:S02]  /*55e0*/  UIMAD.WIDE.U32 UR10, UR7, UR40, URZ ;  /* 0x00000028070a72a5 */ /* 0x000fe4000f8e00ff */
[----:B------:R-:W-:Y:S02]  /*55f0*/  USHF.R.U32.HI UR12, URZ, UR53, UR5 ;  /* 0x00000035ff0c7299 */ /* 0x000fe40008011605 */
[----:B------:R-:W-:Y:S01]  /*5600*/  USEL UR6, UR37, UR6, !UP0 ;  /* 0x0000000625067287 */ /* 0x000fe2000c000000 */
[----:B------:R-:W-:Y:S02]  /*5610*/  UMOV UR5, UR9 ;  /* 0x0000000900057c82 */ /* 0x000fe40008000000 */
[----:B------:R-:W-:Y:S01]  /*5620*/  UMOV UR10, UR11 ;  /* 0x0000000b000a7c82 */ /* 0x000fe20008000000 */
[----:B------:R-:W-:Y:S02]  /*5630*/  @UP2 USHF.R.U32.HI UR4, URZ, UR41, UR5 ;  /* 0x00000029ff042299 */ /* 0x000fe40008011605 */
[----:B------:R-:W-:Y:S02]  /*5640*/  @UP2 USHF.R.U32.HI UR7, URZ, UR41, UR10 ;  /* 0x00000029ff072299 */ /* 0x000fe4000801160a */
[----:B------:R-:W-:Y:S02]  /*5650*/  UIMAD UR4, UR42, UR4, URZ ;  /* 0x000000042a0472a4 */ /* 0x000fe4000f8e02ff */
        /* <DEDUP_REMOVED lines=8> */
[----:B------:R-:W-:Y:S02]  /*56e0*/  USEL UR11, UR6, UR4, !UP2 ;  /* 0x00000004060b7287 */ /* 0x000fe4000d000000 */
[----:B------:R-:W-:Y:S02]  /*56f0*/  UIADD3 UR8, UPT, UPT, -UR5, URZ, URZ ;  /* 0x000000ff05087290 */ /* 0x000fe4000fffe1ff */
[----:B------:R-:W-:Y:S01]  /*5700*/  UIADD3 UR10, UPT, UPT, -UR11, URZ, URZ ;  /* 0x000000ff0b0a7290 */ /* 0x000fe2000fffe1ff */
[----:B------:R-:W-:Y:S01]  /*5710*/  @!UP0 UMOV UR4, UR9 ;  /* 0x0000000900048c82 */ /* 0x000fe20008000000 */
[----:B------:R-:W-:Y:S02]  /*5720*/  UIADD3 UR9, UPT, UPT, -UR6, URZ, URZ ;  /* 0x000000ff06097290 */ /* 0x000fe4000fffe1ff */
[----:B------:R-:W-:Y:S02]  /*5730*/  @!UP0 USHF.R.U32.HI UR4, URZ, UR41, UR4 ;  /* 0x00000029ff048299 */ /* 0x000fe40008011604 */
[----:B------:R-:W-:Y:S02]  /*5740*/  UIMAD UR10, UR42, UR10, UR6 ;  /* 0x0000000a2a0a72a4 */ /* 0x000fe4000f8e0206 */
[----:B------:R-:W-:Y:S04]  /*5750*/  @!UP0 USEL UR4, UR5, UR4, !UP2 ;  /* 0x0000000405048287 */ /* 0x000fe8000d000000 */
[----:B------:R-:W-:Y:S02]  /*5760*/  @!UP0 UIMAD UR10, UR7, UR10, UR4 ;  /* 0x0000000a070a82a4 */ /* 0x000fe4000f8e0204 */
[----:B------:R-:W-:Y:S02]  /*5770*/  @!UP0 UIADD3 UR11, UPT, UPT, UR11, -UR4, URZ ;  /* 0x800000040b0b8290 */ /* 0x000fe4000fffe0ff */
[----:B------:R-:W-:Y:S02]  /*5780*/  UIMAD UR7, UR43, UR8, UR38 ;  /* 0x000000082b0772a4 */ /* 0x000fe4000f8e0226 */
[----:B------:R-:W-:Y:S02]  /*5790*/  @!UP0 UIMAD UR6, UR11, UR42, UR5 ;  /* 0x0000002a0b0682a4 */ /* 0x000fe4000f8e0205 */
[----:B------:R-:W-:Y:S01]  /*57a0*/  UIMAD UR4, UR54, UR9, UR37 ;  /* 0x00000009360472a4 */ /* 0x000fe2000f8e0225 */
[----:B------:R-:W-:Y:S02]  /*57b0*/  @!UP0 UMOV UR5, UR10 ;  /* 0x0000000a00058c82 */ /* 0x000fe40008000000 */
[----:B------:R-:W-:Y:S02]  /*57c0*/  UIMAD UR38, UR5, UR43, UR7 ;  /* 0x0000002b052672a4 */ /* 0x000fe4000f8e0207 */
[----:B------:R-:W-:Y:S11]  /*57d0*/  UIMAD UR37, UR6, UR54, UR4 ;  /* 0x00000036062572a4 */ /* 0x000ff6000f8e0204 */
[----:B------:R-:W-:Y:S01]  /*57e0*/  @!UPT UIADD3 URZ, UPT, UPT, URZ, URZ, URZ ;  /* 0x000000fffffff290 */ /* 0x000fe2000fffe0ff */
.L_x_90:
[----:B------:R-:W-:Y:S01]  /*57f0*/  UISETP.NE.AND UP0, UPT, UR39, 0x1, UPT ;  /* 0x000000012700788c */ /* 0x000fe2000bf05270 */
[----:B------:R-:W-:Y:S01]  /*5800*/  LOP3.LUT P0, RZ, R86, 0x3f0, RZ, 0xc0, !PT ;  /* 0x000003f056ff7812 */ /* 0x000fe2000780c0ff */
[----:B------:R-:W-:Y:S01]  /*5810*/  USHF.L.U32 UR50, UR16, 0x6, URZ ;  /* 0x0000000610327899 */ /* 0x000fe200080006ff */
[----:B------:R-:W-:Y:S01]  /*5820*/  BSSY.RECONVERGENT B6, `(.L_x_91) ;  /* 0x0000034000067945 */ /* 0x000fe20003800200 */
[----:B------:R-:W-:Y:S01]  /*5830*/  USHF.L.U32 UR49, UR20, 0x8, URZ ;  /* 0x0000000814317899 */ /* 0x000fe200080006ff */
[----:B------:R-:W-:Y:S06]  /*5840*/  IADD3 R88, PT, PT, R88, 0x1, RZ ;  /* 0x0000000158587810 */ /* 0x000fec0007ffe0ff */
[----:B------:R-:W2:Y:S01]  /*5850*/  @!UP0 LDCU.128 UR12, c[0x0][0xb10] ;  /* 0x00016200ff0c87ac */ /* 0x000ea20008000c00 */
[----:B------:R-:W3:Y:S01]  /*5860*/  @!UP0 LDCU UR5, c[0x0][0xb0c] ;  /* 0x00016180ff0587ac */ /* 0x000ee20008000800 */
[----:B------:R-:W4:Y:S01]  /*5870*/  @!UP0 LDCU UR10, c[0x0][0xb20] ;  /* 0x00016400ff0a87ac */ /* 0x000f220008000800 */
[----:B--2---:R-:W-:Y:S02]  /*5880*/  UIMAD.WIDE.U32 UR8, UR38, UR12, URZ ;  /* 0x0000000c260872a5 */ /* 0x004fe4000f8e00ff */
[----:B------:R-:W-:Y:S02]  /*5890*/  UIMAD.WIDE.U32 UR6, UR37, UR15, URZ ;  /* 0x0000000f250672a5 */ /* 0x000fe4000f8e00ff */
[----:B------:R-:W-:Y:S03]  /*58a0*/  @!UP0 UISETP.NE.AND UP1, UPT, UR14, 0x1, UPT ;  /* 0x000000010e00888c */ /* 0x000fe6000bf25270 */
[----:B------:R-:W-:Y:S01]  /*58b0*/  @!UP0 UMOV UR4, UR9 ;  /* 0x0000000900048c82 */ /* 0x000fe20008000000 */
[----:B---3--:R-:W-:Y:S02]  /*58c0*/  @!UP0 UISETP.NE.AND UP2, UPT, UR5, 0x1, UPT ;  /* 0x000000010500888c */ /* 0x008fe4000bf45270 */
[----:B------:R-:W-:Y:S01]  /*58d0*/  @!UP0 USHF.R.U32.HI UR4, URZ, UR13, UR4 ;  /* 0x0000000dff048299 */ /* 0x000fe20008011604 */
[----:B------:R-:W-:Y:S02]  /*58e0*/  @!UP0 UMOV UR6, UR7 ;  /* 0x0000000700068c82 */ /* 0x000fe40008000000 */
[----:B----4-:R-:W-:Y:S02]  /*58f0*/  @!UP0 USHF.R.U32.HI UR6, URZ, UR10, UR6 ;  /* 0x0000000aff068299 */ /* 0x010fe40008011606 */
[----:B------:R-:W-:Y:S02]  /*5900*/  @!UP0 USEL UR7, UR38, UR4, !UP2 ;  /* 0x0000000426078287 */ /* 0x000fe4000d000000 */
[----:B------:R-:W-:Y:S04]  /*5910*/  @!UP0 USEL UR6, UR37, UR6, !UP1 ;  /* 0x0000000625068287 */ /* 0x000fe8000c800000 */
[----:B------:R-:W-:Y:S02]  /*5920*/  @!UP0 UIADD3 UR4, UPT, UPT, -UR7, UR6, URZ ;  /* 0x0000000607048290 */ /* 0x000fe4000fffe1ff */
[----:B------:R-:W-:Y:S02]  /*5930*/  @!UP0 UIADD3 UR6, UPT, UPT, UR7, -UR6, URZ ;  /* 0x8000000607068290 */ /* 0x000fe4000fffe0ff */
[----:B------:R-:W-:Y:S02]  /*5940*/  @!UP0 UIMAD UR38, UR4, UR5, UR38 ;  /* 0x00000005042682a4 */ /* 0x000fe4000f8e0226 */
[----:B------:R-:W-:Y:S01]  /*5950*/  @!UP0 UIMAD UR37, UR6, UR14, UR37 ;  /* 0x0000000e062582a4 */ /* 0x000fe2000f8e0225 */
[----:B------:R-:W-:Y:S11]  /*5960*/  @!P0 BRA `(.L_x_92) ;  /* 0x00000000007c8947 */ /* 0x000ff60003800000 */
[----:B------:R-:W2:Y:S01]  /*5970*/  LDCU.64 UR8, c[0x4][0x80] ;  /* 0x01001000ff0877ac */ /* 0x000ea20008000a00 */
[----:B------:R-:W-:Y:S01]  /*5980*/  MOV R2, 0x0 ;  /* 0x0000000000027802 */ /* 0x000fe20000000f00 */
[----:B------:R-:W-:Y:S02]  /*5990*/  HFMA2 R12, -RZ, RZ, 0, 5.9604644775390625e-08 ;  /* 0x00000001ff0c7431 */ /* 0x000fe400000001ff */
[----:B------:R-:W-:Y:S01]  /*59a0*/  IMAD.MOV.U32 R8, RZ, RZ, 0x70 ;  /* 0x00000070ff087424 */ /* 0x000fe200078e00ff */
[----:B------:R3:W4:Y:S01]  /*59b0*/  LDC.64 R14, c[0x4][R2] ;  /* 0x01000000020e7b82 */ /* 0x0007220000000a00 */
[----:B------:R-:W1:Y:S01]  /*59c0*/  LDCU.64 UR6, c[0x4][0x88] ;  /* 0x01001100ff0677ac */ /* 0x000e620008000a00 */
[----:B------:R-:W-:Y:S01]  /*59d0*/  IMAD.MOV.U32 R13, RZ, RZ, RZ ;  /* 0x000000ffff0d7224 */ /* 0x000fe200078e00ff */
[----:B------:R-:W1:Y:S01]  /*59e0*/  LDCU.64 UR4, c[0x4][0x8] ;  /* 0x01000100ff0477ac */ /* 0x000e620008000a00 */
[----:B--2---:R-:W-:Y:S01]  /*59f0*/  MOV R5, UR9 ;  /* 0x0000000900057c02 */ /* 0x004fe20008000f00 */
[----:B------:R-:W-:Y:S01]  /*5a00*/  IMAD.U32 R4, RZ, RZ, UR8 ;  /* 0x00000008ff047e24 */ /* 0x000fe2000f8e00ff */
[----:B-1----:R-:W-:Y:S01]  /*5a10*/  MOV R7, UR7 ;  /* 0x0000000700077c02 */ /* 0x002fe20008000f00 */
[----:B------:R-:W-:Y:S01]  /*5a20*/  IMAD.U32 R6, RZ, RZ, UR6 ;  /* 0x00000006ff067e24 */ /* 0x000fe2000f8e00ff */
[----:B------:R-:W-:Y:S01]  /*5a30*/  MOV R11, UR5 ;  /* 0x00000005000b7c02 */ /* 0x000fe20008000f00 */
[----:B------:R-:W-:Y:S02]  /*5a40*/  IMAD.U32 R10, RZ, RZ, UR4 ;  /* 0x00000004ff0a7e24 */ /* 0x000fe4000f8e00ff */
[----:B------:R-:W-:Y:S07]  /*5a50*/  LEPC R20, `(.L_x_93) ;  /* 0x000000001014794e */ /* 0x000fee0000000000 */
[----:B---345:R-:W-:Y:S05]  /*5a60*/  CALL.ABS.NOINC R14 ;  /* 0x000000000e007343 */ /* 0x038fea0003c00000 */
.L_x_93:
[----:B------:R-:W1:Y:S01]  /*5a70*/  LDCU.64 UR8, c[0x4][0x80] ;  /* 0x01001000ff0877ac */ /* 0x000e620008000a00 */
[----:B------:R-:W2:Y:S01]  /*5a80*/  LDC.64 R2, c[0x4][R2] ;  /* 0x0100000002027b82 */ /* 0x000ea20000000a00 */
[----:B------:R-:W-:Y:S02]  /*5a90*/  HFMA2 R12, -RZ, RZ, 0, 5.9604644775390625e-08 ;  /* 0x00000001ff0c7431 */ /* 0x000fe400000001ff */
[----:B------:R-:W-:Y:S02]  /*5aa0*/  IMAD.MOV.U32 R8, RZ, RZ, 0x70 ;  /* 0x00000070ff087424 */ /* 0x000fe400078e00ff */
[----:B------:R-:W-:Y:S01]  /*5ab0*/  IMAD.MOV.U32 R13, RZ, RZ, RZ ;  /* 0x000000ffff0d7224 */ /* 0x000fe200078e00ff */
[----:B------:R-:W3:Y:S01]  /*5ac0*/  LDCU.64 UR6, c[0x4][0x88] ;  /* 0x01001100ff0677ac */ /* 0x000ee20008000a00 */
[----:B------:R-:W4:Y:S01]  /*5ad0*/  LDCU.64 UR4, c[0x4][0x8] ;  /* 0x01000100ff0477ac */ /* 0x000f220008000a00 */
[----:B-1----:R-:W-:Y:S02]  /*5ae0*/  MOV R4, UR8 ;  /* 0x0000000800047c02 */ /* 0x002fe40008000f00 */
[----:B------:R-:W-:Y:S02]  /*5af0*/  MOV R5, UR9 ;  /* 0x0000000900057c02 */ /* 0x000fe40008000f00 */
[----:B---3--:R-:W-:Y:S01]  /*5b00*/  MOV R7, UR7 ;  /* 0x0000000700077c02 */ /* 0x008fe20008000f00 */
[----:B------:R-:W-:Y:S01]  /*5b10*/  IMAD.U32 R6, RZ, RZ, UR6 ;  /* 0x00000006ff067e24 */ /* 0x000fe2000f8e00ff */
[----:B----4-:R-:W-:Y:S01]  /*5b20*/  MOV R11, UR5 ;  /* 0x00000005000b7c02 */ /* 0x010fe20008000f00 */
[----:B------:R-:W-:Y:S02]  /*5b30*/  IMAD.U32 R10, RZ, RZ, UR4 ;  /* 0x00000004ff0a7e24 */ /* 0x000fe4000f8e00ff */
[----:B------:R-:W-:Y:S07]  /*5b40*/  LEPC R20, `(.L_x_92) ;  /* 0x000000001014794e */ /* 0x000fee0000000000 */
[----:B--2---:R-:W-:Y:S05]  /*5b50*/  CALL.ABS.NOINC R2 ;  /* 0x0000000002007343 */ /* 0x004fea0003c00000 */
.L_x_92:
[----:B------:R-:W-:Y:S05]  /*5b60*/  BSYNC.RECONVERGENT B6 ;  /* 0x0000000000067941 */ /* 0x000fea0003800200 */
.L_x_91:
[----:B------:R-:W-:Y:S01]  /*5b70*/  R2UR UR4, R85 ;  /* 0x00000000550472ca */ /* 0x000fe200000e0000 */
[----:B------:R-:W-:Y:S01]  /*5b80*/  UISETP.NE.U32.AND UP0, UPT, UR62, URZ, UPT ;  /* 0x000000ff3e00728c */ /* 0x000fe2000bf05070 */
[----:B------:R-:W-:Y:S02]  /*5b90*/  ISETP.NE.U32.AND P4, PT, R78, RZ, PT ;  /* 0x000000ff4e00720c */ /* 0x000fe40003f85070 */
[----:B------:R-:W-:Y:S01]  /*5ba0*/  ISETP.NE.U32.AND P2, PT, RZ, UR56, PT ;  /* 0x00000038ff007c0c */ /* 0x000fe2000bf45070 */
[----:B------:R-:W-:Y:S01]  /*5bb0*/  UISETP.NE.AND.EX UP1, UPT, UR63, URZ, UPT, UP0 ;  /* 0x000000ff3f00728c */ /* 0x000fe2000bf25300 */
[----:B------:R-:W-:Y:S01]  /*5bc0*/  ISETP.NE.AND.EX P4, PT, R79, RZ, PT, P4 ;  /* 0x000000ff4f00720c */ /* 0x000fe20003f85340 */
[----:B------:R-:W-:Y:S01]  /*5bd0*/  UPLOP3.LUT UP0, UPT, UPT, UPT, UPT, 0x40, 0x4 ;  /* 0x000000000004789c */ /* 0x000fe20003f0e870 */
[----:B------:R-:W-:Y:S05]  /*5be0*/  ISETP.NE.AND.EX P2, PT, RZ, UR57, PT, P2 ;  /* 0x00000039ff007c0c */ /* 0x000fea000bf45320 */
[----:B------:R-:W-:Y:S06]  /*5bf0*/  UISETP.NE.AND UP2, UPT, UR4, URZ, UPT ;  /* 0x000000ff0400728c */ /* 0x000fec000bf45270 */
[----:B------:R-:W-:Y:S05]  /*5c00*/  PLOP3.LUT P1, PT, PT, PT, UP2, 0x80, 0x8 ;  /* 0x000000000008781c */ /* 0x000fea0003f2f028 */
[----:B------:R-:W-:Y:S06]  /*5c10*/  @UP2 UPLOP3.LUT UP0, UPT, UPT, UPT, UP1, 0x80, 0x8 ;  /* 0x000000000008289c */ /* 0x000fec0003f0f010 */
[----:B------:R-:W-:Y:S01]  /*5c20*/  PLOP3.LUT P0, PT, PT, PT, UP0, 0x80, 0x8 ;  /* 0x000000000008781c */ /* 0x000fe20003f0f008 */
[----:B------:R-:W-:Y:S01]  /*5c30*/  @!UPT UIADD3 URZ, UPT, UPT, URZ, URZ, URZ ;  /* 0x000000fffffff290 */ /* 0x000fe2000fffe0ff */
[----:B------:R-:W-:Y:S11]  /*5c40*/  BRA.U !UP1, `(.L_x_94) ;  /* 0x00000001093c7547 */ /* 0x000ff6000b800000 */
[----:B------:R-:W-:Y:S01]  /*5c50*/  UISETP.NE.U32.AND UP0, UPT, UR56, URZ, UPT ;  /* 0x000000ff3800728c */ /* 0x000fe2000bf05070 */
[----:B-1----:R-:W-:Y:S01]  /*5c60*/  HFMA2 R0, -RZ, RZ, 0, 5.9604644775390625e-08 ;  /* 0x00000001ff007431 */ /* 0x002fe200000001ff */
[----:B------:R-:W1:Y:S01]  /*5c70*/  LDCU.64 UR8, c[0x0][0x358] ;  /* 0x00006b00ff0877ac */ /* 0x000e620008000a00 */
[----:B------:R-:W-:Y:S01]  /*5c80*/  IMAD.MOV.U32 R81, RZ, RZ, 0x1 ;  /* 0x00000001ff517424 */ /* 0x000fe200078e00ff */
[----:B------:R-:W-:Y:S06]  /*5c90*/  UISETP.NE.AND.EX UP0, UPT, UR57, URZ, UPT, UP0 ;  /* 0x000000ff3900728c */ /* 0x000fec000bf05300 */
[----:B------:R-:W-:Y:S05]  /*5ca0*/  PLOP3.LUT P3, PT, PT, PT, UP0, 0x80, 0x8 ;  /* 0x000000000008781c */ /* 0x000fea0003f6f008 */
[----:B------:R-:W2:Y:S01]  /*5cb0*/  @UP0 LDCU.64 UR4, c[0x0][0x888] ;  /* 0x00011100ff0407ac */ /* 0x000ea20008000a00 */
[----:B------:R-:W-:Y:S07]  /*5cc0*/  @UP0 UIMAD UR6, UR36, UR62, URZ ;  /* 0x0000003e240602a4 */ /* 0x000fee000f8e02ff */
[----:B------:R-:W-:Y:S01]  /*5cd0*/  @!P3 PRMT R81, R0, 0x7610, R81 ;  /* 0x000076100051b816 */ /* 0x000fe20000000051 */
[----:B--2---:R-:W-:Y:S06]  /*5ce0*/  @UP0 UIMAD.WIDE UR4, UR6, 0x4, UR4 ;  /* 0x00000004060408a5 */ /* 0x004fec000f8e0204 */
[----:B------:R-:W-:Y:S01]  /*5cf0*/  IMAD.U32 R2, RZ, RZ, UR4 ;  /* 0x00000004ff027e24 */ /* 0x000fe2000f8e00ff */
[----:B------:R-:W-:Y:S04]  /*5d00*/  MOV R3, UR5 ;  /* 0x0000000500037c02 */ /* 0x000fe80008000f00 */
[----:B------:R-:W2:Y:S01]  /*5d10*/  @!UP0 LDCU UR4, c[0x0][0x880] ;  /* 0x00011000ff0487ac */ /* 0x000ea20008000800 */
[----:B-1---5:R3:W5:Y:S02]  /*5d20*/  @P3 LDG.E R41, desc[UR8][R2.64] ;  /* 0x0000000802293981 */ /* 0x022764000c1e1900 */
[----:B--23--:R-:W-:Y:S02]  /*5d30*/  @!P3 IMAD.U32 R41, RZ, RZ, UR4 ;  /* 0x00000004ff29be24 */ /* 0x00cfe4000f8e00ff */
.L_x_94:
[----:B------:R-:W-:Y:S05]  /*5d40*/  @!P4 BRA `(.L_x_95) ;  /* 0x000000000024c947 */ /* 0x000fea0003800000 */
[----:B------:R-:W-:Y:S01]  /*5d50*/  ISETP.NE.U32.AND P3, PT, R76, RZ, PT ;  /* 0x000000ff4c00720c */ /* 0x000fe20003f65070 */
[----:B------:R-:W2:Y:S03]  /*5d60*/  LDCU.64 UR4, c[0x0][0x358] ;  /* 0x00006b00ff0477ac */ /* 0x000ea60008000a00 */
[----:B------:R-:W-:Y:S11]  /*5d70*/  ISETP.NE.AND.EX P3, PT, R77, RZ, PT, P3 ;  /* 0x000000ff4d00720c */ /* 0x000ff60003f65330 */
[----:B------:R-:W-:Y:S02]  /*5d80*/  @!UPT UIADD3 URZ, UPT, UPT, URZ, URZ, URZ ;  /* 0x000000fffffff290 */ /* 0x000fe4000fffe0ff */
[----:B------:R-:W3:Y:S01]  /*5d90*/  @P3 LDC.64 R2, c[0x0][0x8a8] ;  /* 0x00022a00ff023b82 */ /* 0x000ee20000000a00 */
[----:B-1----:R-:W-:Y:S04]  /*5da0*/  @P3 IMAD R0, R78, UR36, RZ ;  /* 0x000000244e003c24 */ /* 0x002fe8000f8e02ff */
[----:B---3--:R-:W-:Y:S05]  /*5db0*/  @P3 IMAD.WIDE R2, R0, 0x4, R2 ;  /* 0x0000000400023825 */ /* 0x008fea00078e0202 */
[----:B--2--5:R2:W5:Y:S02]  /*5dc0*/  @P3 LDG.E R38, desc[UR4][R2.64] ;  /* 0x0000000402263981 */ /* 0x024564000c1e1900 */
[----:B--2---:R-:W3:Y:S02]  /*5dd0*/  @!P3 LDC R38, c[0x0][0x8a0] ;  /* 0x00022800ff26bb82 */ /* 0x004ee40000000800 */
.L_x_95:
[----:B-----5:R-:W-:Y:S01]  /*5de0*/  FSETP.NEU.AND P3, PT, R41, RZ, PT ;  /* 0x000000ff2900720b */ /* 0x020fe20003f6d000 */
[----:B------:R-:W-:Y:S01]  /*5df0*/  IMAD.SHL.U32 R47, R80, 0x2, RZ ;  /* 0x00000002502f7824 */ /* 0x000fe200078e00ff */
[----:B------:R-:W-:Y:S01]  /*5e00*/  SEL R5, RZ, 0xffffffff, P2 ;  /* 0xffffffffff057807 */ /* 0x000fe20001000000 */
[----:B------:R-:W-:Y:S01]  /*5e10*/  BSSY B1, `(.L_x_96) ;  /* 0x0000044000017945 */ /* 0x000fe20003800000 */
[----:B------:R-:W-:Y:S01]  /*5e20*/  @P1 LOP3.LUT P2, RZ, R81, 0xff, RZ, 0xc0, !PT ;  /* 0x000000ff51ff1812 */ /* 0x000fe2000784c0ff */
[----:B------:R-:W-:Y:S01]  /*5e30*/  VIADD R97, R47, UR44 ;  /* 0x0000002c2f617c36 */ /* 0x000fe20008000000 */
[----:B------:R-:W-:Y:S01]  /*5e40*/  @P1 SEL R2, RZ, 0xffffffff, P3 ;  /* 0xffffffffff021807 */ /* 0x000fe20001800000 */
[----:B------:R-:W-:Y:S01]  /*5e50*/  IMAD.MOV.U32 R60, RZ, RZ, 0x1 ;  /* 0x00000001ff3c7424 */ /* 0x000fe200078e00ff */
[----:B------:R-:W-:Y:S01]  /*5e60*/  LOP3.LUT R91, R91, 0x1, RZ, 0x3c, !PT ;  /* 0x000000015b5b7812 */ /* 0x000fe200078e3cff */
[----:B------:R-:W-:Y:S01]  /*5e70*/  IMAD.MOV.U32 R46, RZ, RZ, RZ ;  /* 0x000000ffff2e7224 */ /* 0x000fe200078e00ff */
[----:B------:R-:W-:Y:S02]  /*5e80*/  @P0 SEL R2, R5, R2, !P2 ;  /* 0x0000000205020207 */ /* 0x000fe40005000000 */
[----:B------:R-:W-:Y:S02]  /*5e90*/  CS2R R74, SRZ ;  /* 0x00000000004a7805 */ /* 0x000fe4000001ff00 */
[----:B------:R-:W-:Y:S02]  /*5ea0*/  LEA R98, R36, UR44, 0x3 ;  /* 0x0000002c24627c11 */ /* 0x000fe4000f8e18ff */
[----:B------:R-:W-:Y:S02]  /*5eb0*/  CS2R R72, SRZ ;  /* 0x0000000000487805 */ /* 0x000fe4000001ff00 */
[----:B------:R-:W-:Y:S02]  /*5ec0*/  @P1 LOP3.LUT R2, R2, 0x1, RZ, 0xc0, !PT ;  /* 0x0000000102021812 */ /* 0x000fe400078ec0ff */
[----:B------:R-:W-:Y:S02]  /*5ed0*/  CS2R R66, SRZ ;  /* 0x0000000000427805 */ /* 0x000fe4000001ff00 */
[----:B------:R-:W-:Y:S02]  /*5ee0*/  SHF.L.U32 R3, R90, 0x1f, RZ ;  /* 0x0000001f5a037819 */ /* 0x000fe400000006ff */
[----:B------:R-:W-:Y:S02]  /*5ef0*/  CS2R R64, SRZ ;  /* 0x0000000000407805 */ /* 0x000fe4000001ff00 */
[----:B------:R-:W-:Y:S02]  /*5f00*/  ISETP.NE.U32.OR P6, PT, R2, 0x1, !P1 ;  /* 0x000000010200780c */ /* 0x000fe40004fc5470 */
[----:B------:R-:W-:Y:S02]  /*5f10*/  CS2R R58, SRZ ;  /* 0x00000000003a7805 */ /* 0x000fe4000001ff00 */
[----:B------:R-:W-:Y:S02]  /*5f20*/  PLOP3.LUT P2, PT, PT, PT, UP1, 0x80, 0x8 ;  /* 0x000000000008781c */ /* 0x000fe40003f4f018 */
[----:B------:R-:W-:Y:S02]  /*5f30*/  CS2R R56, SRZ ;  /* 0x0000000000387805 */ /* 0x000fe4000001ff00 */
[----:B------:R-:W-:Y:S02]  /*5f40*/  LEA.HI R39, R36, R36, RZ, 0x1 ;  /* 0x0000002424277211 */ /* 0x000fe400078f08ff */
[----:B------:R-:W-:Y:S02]  /*5f50*/  CS2R R50, SRZ ;  /* 0x0000000000327805 */ /* 0x000fe4000001ff00 */
[----:B------:R-:W-:Y:S02]  /*5f60*/  LOP3.LUT P4, R87, R81, 0xff, RZ, 0xc0, !PT ;  /* 0x000000ff51577812 */ /* 0x000fe4000788c0ff */
[----:B------:R-:W-:Y:S02]  /*5f70*/  CS2R R48, SRZ ;  /* 0x0000000000307805 */ /* 0x000fe4000001ff00 */
[----:B------:R-:W-:Y:S01]  /*5f80*/  SEL R2, RZ, 0xffffffff, P3 ;  /* 0xffffffffff027807 */ /* 0x000fe20001800000 */
[C---:B-1----:R-:W-:Y:S01]  /*5f90*/  IMAD.SHL.U32 R0, R39.reuse, 0x80, RZ ;  /* 0x0000008027007824 */ /* 0x042fe200078e00ff */
[----:B------:R-:W-:Y:S01]  /*5fa0*/  LOP3.LUT R39, R39, 0xffe, RZ, 0xc0, !PT ;  /* 0x00000ffe27277812 */ /* 0x000fe200078ec0ff */
[----:B------:R-:W-:Y:S01]  /*5fb0*/  VIADD R99, R97, 0x400 ;  /* 0x0000040061637836 */ /* 0x000fe20000000000 */
[----:B------:R-:W-:Y:S01]  /*5fc0*/  P2R R95, PR, RZ, 0x40 ;  /* 0x00000040ff5f7803 */ /* 0x000fe20000000000 */
[----:B------:R-:W-:Y:S01]  /*5fd0*/  IMAD.IADD R96, R92, 0x1, R97 ;  /* 0x000000015c607824 */ /* 0x000fe200078e0261 */
[----:B------:R-:W-:Y:S01]  /*5fe0*/  @P6 SHF.L.U32 R4, R91, 0x1f, RZ ;  /* 0x0000001f5b046819 */ /* 0x000fe200000006ff */
[----:B------:R-:W-:Y:S01]  /*5ff0*/  IMAD.IADD R39, R36, 0x1, -R39 ;  /* 0x0000000124277824 */ /* 0x000fe200078e0a27 */
[----:B------:R-:W-:Y:S02]  /*6000*/  @P2 SEL R2, R5, R2, !P4 ;  /* 0x0000000205022207 */ /* 0x000fe40006000000 */
[----:B------:R-:W1:Y:S01]  /*6010*/  @P6 SYNCS.PHASECHK.TRANS64.TRYWAIT P1, [UR44+0x30], R4 ;  /* 0x00003004ff0065a7 */ /* 0x000e62000802112c */
[----:B------:R-:W-:Y:S02]  /*6020*/  LOP3.LUT R0, R0, 0xffffff00, RZ, 0xc0, !PT ;  /* 0xffffff0000007812 */ /* 0x000fe400078ec0ff */
[----:B------:R-:W-:Y:S03]  /*6030*/  LOP3.LUT R2, R2, 0x1, RZ, 0xc0, !PT ;  /* 0x0000000102027812 */ /* 0x000fe600078ec0ff */
[----:B------:R-:W-:Y:S01]  /*6040*/  IMAD.IADD R0, R37, 0x1, R0 ;  /* 0x0000000125007824 */ /* 0x000fe200078e0200 */
[----:B------:R-:W-:Y:S03]  /*6050*/  ISETP.NE.U32.AND P5, PT, R2, 0x1, PT ;  /* 0x000000010200780c */ /* 0x000fe60003fa5070 */
[----:B------:R-:W-:Y:S01]  /*6060*/  IMAD R39, R39, 0x100000, R0 ;  /* 0x0010000027277824 */ /* 0x000fe200078e0200 */
[----:B------:R-:W-:Y:S01]  /*6070*/  P2R R61, PR, RZ, 0x20 ;  /* 0x00000020ff3d7803 */ /* 0x000fe20000000000 */
[----:B------:R2:W4:Y:S01]  /*6080*/  SYNCS.PHASECHK.TRANS64.TRYWAIT P0, [R98+URZ+0xa0], R3 ;  /* 0x0000a003620075a7 */ /* 0x00052200080011ff */
[----:B-1----:R-:W-:Y:S01]  /*6090*/  @P6 SEL R60, RZ, 0x1, !P1 ;  /* 0x00000001ff3c6807 */ /* 0x002fe20004800000 */
[----:B--2---:R-:W-:Y:S06]  /*60a0*/  @!P6 BRA `(.L_x_97) ;  /* 0x000000000068e947 */ /* 0x004fec0003800000 */
[C---:B------:R-:W-:Y:S01]  /*60b0*/  @P5 IMAD R5, R93.reuse, 0x2, R99 ;  /* 0x000000025d055824 */ /* 0x040fe200078e0263 */
[----:B------:R-:W-:Y:S01]  /*60c0*/  ISETP.NE.AND P1, PT, R60, RZ, PT ;  /* 0x000000ff3c00720c */ /* 0x000fe20003f25270 */
[----:B------:R-:W-:Y:S01]  /*60d0*/  @P5 IMAD R2, R93, 0x2, R97 ;  /* 0x000000025d025824 */ /* 0x000fe200078e0261 */
[----:B------:R-:W-:Y:S01]  /*60e0*/  BSSY B0, `(.L_x_98) ;  /* 0x000000e000007945 */ /* 0x000fe20003800000 */
[----:B------:R-:W-:Y:S01]  /*60f0*/  IMAD.MOV.U32 R74, RZ, RZ, RZ ;  /* 0x000000ffff4a7224 */ /* 0x000fe200078e00ff */
[----:B------:R-:W-:Y:S01]  /*6100*/  CS2R R66, SRZ ;  /* 0x0000000000427805 */ /* 0x000fe2000001ff00 */
[----:B------:R-:W-:Y:S01]  /*6110*/  @P5 IMAD.IADD R4, R92, 0x1, R5 ;  /* 0x000000015c045824 */ /* 0x000fe200078e0205 */
[----:B------:R-:W-:Y:S02]  /*6120*/  CS2R R64, SRZ ;  /* 0x0000000000407805 */ /* 0x000fe4000001ff00 */
[----:B------:R-:W-:Y:S02]  /*6130*/  CS2R R72, SRZ ;  /* 0x0000000000487805 */ /* 0x000fe4000001ff00 */
[----:B------:R-:W-:Y:S02]  /*6140*/  CS2R R50, SRZ ;  /* 0x0000000000327805 */ /* 0x000fe4000001ff00 */
[----:B------:R-:W-:Y:S02]  /*6150*/  CS2R R48, SRZ ;  /* 0x0000000000307805 */ /* 0x000fe4000001ff00 */
[----:B------:R-:W-:Y:S02]  /*6160*/  CS2R R58, SRZ ;  /* 0x00000000003a7805 */ /* 0x000fe4000001ff00 */
[----:B------:R-:W-:Y:S01]  /*6170*/  CS2R R56, SRZ ;  /* 0x0000000000387805 */ /* 0x000fe2000001ff00 */
[----:B------:R-:W-:Y:S06]  /*6180*/  @P1 BRA `(.L_x_99) ;  /* 0x00000000000c1947 */ /* 0x000fec0003800000 */
[----:B------:R-:W-:Y:S04]  /*6190*/  SHF.L.U32 R5, R91, 0x1f, RZ ;  /* 0x0000001f5b057819 */ /* 0x000fe800000006ff */
[----:B------:R-:W1:Y:S02]  /*61a0*/  SYNCS.PHASECHK.TRANS64.TRYWAIT P1, [UR44+0x30], R5 ;  /* 0x00003005ff0075a7 */ /* 0x000e64000802112c */
[----:B-1----:R-:W-:Y:S05]  /*61b0*/  @!P1 BRA `(.L_x_100) ;  /* 0x0000003c00809947 */ /* 0x002fea0003800000 */
.L_x_99:
[----:B------:R-:W-:Y:S05]  /*61c0*/  BSYNC B0 ;  /* 0x0000000000007941 */ /* 0x000fea0003800000 */
.L_x_98:
[----:B------:R-:W-:Y:S01]  /*61d0*/  ISETP.NE.AND P1, PT, R61, RZ, PT ;  /* 0x000000ff3d00720c */ /* 0x000fe20003f25270 */
[----:B------:R-:W-:Y:S11]  /*61e0*/  HFMA2 R46, -RZ, RZ, 0, 5.9604644775390625e-08 ;  /* 0x00000001ff2e7431 */ /* 0x000ff600000001ff */
[----:B------:R-:W-:Y:S01]  /*61f0*/  @!UPT UIADD3 URZ, UPT, UPT, URZ, URZ, URZ ;  /* 0x000000fffffff290 */ /* 0x000fe2000fffe0ff */
[----:B------:R-:W-:Y:S05]  /*6200*/  @P1 WARPSYNC.ALL ;  /* 0x0000000000001948 */ /* 0x000fea0003800000 */
[----:B------:R2:W1:Y:S04]  /*6210*/  @P1 LDSM.16.M88.4 R64, [R2+0x400] ;  /* 0x000400000240183b */ /* 0x0004680000000200 */
[----:B------:R2:W1:Y:S04]  /*6220*/  @P1 LDSM.16.M88.4 R72, [R4] ;  /* 0x000000000448183b */ /* 0x0004680000000200 */
[----:B------:R2:W1:Y:S04]  /*6230*/  @P1 LDSM.16.M88.4 R48, [R47+UR44+0x400] ;  /* 0x0004002c2f30183b */ /* 0x0004680008000200 */
[----:B------:R2:W1:Y:S02]  /*6240*/  @P1 LDSM.16.M88.4 R56, [R96+0x400] ;  /* 0x000400006038183b */ /* 0x0004640000000200 */
.L_x_97:
[----:B------:R-:W-:Y:S05]  /*6250*/  BSYNC B1 ;  /* 0x0000000000017941 */ /* 0x000fea0003800000 */
.L_x_96:
[----:B-1----:R-:W-:Y:S04]  /*6260*/  SHF.R.U32.HI R5, RZ, 0x15, R39 ;  /* 0x00000015ff057819 */ /* 0x002fe80000011627 */
[----:B------:R-:W-:Y:S01]  /*6270*/  LOP3.LUT P1, RZ, R5, 0x3, R82, 0x48, !PT ;  /* 0x0000000305ff7812 */ /* 0x000fe20007824852 */
[----:B------:R-:W-:Y:S01]  /*6280*/  @!UPT UIADD3 URZ, UPT, UPT, URZ, URZ, URZ ;  /* 0x000000fffffff290 */ /* 0x000fe2000fffe0ff */
[----:B----4-:R-:W-:Y:S11]  /*6290*/  @P0 BRA `(.L_x_101) ;  /* 0x0000000000080947 */ /* 0x010ff60003800000 */
[----:B------:R-:W1:Y:S02]  /*62a0*/  SYNCS.PHASECHK.TRANS64.TRYWAIT P0, [R98+URZ+0xa0], R3 ;  /* 0x0000a003620075a7 */ /* 0x000e6400080011ff */
[----:B-1----:R-:W-:Y:S05]  /*62b0*/  @!P0 BRA `(.L_x_102) ;  /* 0x0000003c00588947 */ /* 0x002fea0003800000 */
.L_x_101:
[----:B------:R-:W-:Y:S05]  /*62c0*/  @!P1 BRA `(.L_x_103) ;  /* 0x0000000000409947 */ /* 0x000fea0003800000 */
[----:B------:R-:W4:Y:S01]  /*62d0*/  LDCU.64 UR8, c[0x4][0x70] ;  /* 0x01000e00ff0877ac */ /* 0x000f220008000a00 */
[----:B-1----:R-:W-:Y:S01]  /*62e0*/  MOV R3, 0x0 ;  /* 0x0000000000037802 */ /* 0x002fe20000000f00 */
[----:B------:R-:W-:Y:S02]  /*62f0*/  HFMA2 R12, -RZ, RZ, 0, 5.9604644775390625e-08 ;  /* 0x00000001ff0c7431 */ /* 0x000fe400000001ff */
[----:B------:R-:W-:Y:S02]  /*6300*/  IMAD.MOV.U32 R8, RZ, RZ, 0x192 ;  /* 0x00000192ff087424 */ /* 0x000fe400078e00ff */
[----:B------:R-:W-:Y:S01]  /*6310*/  IMAD.MOV.U32 R13, RZ, RZ, RZ ;  /* 0x000000ffff0d7224 */ /* 0x000fe200078e00ff */
[----:B------:R-:W1:Y:S01]  /*6320*/  LDCU.64 UR6, c[0x4][0x78] ;  /* 0x01000f00ff0677ac */ /* 0x000e620008000a00 */
[----:B--2---:R-:W2:Y:S01]  /*6330*/  LDC.64 R2, c[0x4][R3] ;  /* 0x0100000003027b82 */ /* 0x004ea20000000a00 */
[----:B------:R-:W5:Y:S01]  /*6340*/  LDCU.64 UR4, c[0x4][0x10] ;  /* 0x01000200ff0477ac */ /* 0x000f620008000a00 */
[----:B----4-:R-:W-:Y:S01]  /*6350*/  MOV R5, UR9 ;  /* 0x0000000900057c02 */ /* 0x010fe20008000f00 */
[----:B------:R-:W-:Y:S01]  /*6360*/  IMAD.U32 R4, RZ, RZ, UR8 ;  /* 0x00000008ff047e24 */ /* 0x000fe2000f8e00ff */
[----:B-1----:R-:W-:Y:S01]  /*6370*/  MOV R7, UR7 ;  /* 0x0000000700077c02 */ /* 0x002fe20008000f00 */
[----:B------:R-:W-:Y:S01]  /*6380*/  IMAD.U32 R6, RZ, RZ, UR6 ;  /* 0x00000006ff067e24 */ /* 0x000fe2000f8e00ff */
[----:B-----5:R-:W-:Y:S01]  /*6390*/  MOV R11, UR5 ;  /* 0x00000005000b7c02 */ /* 0x020fe20008000f00 */
[----:B------:R-:W-:Y:S02]  /*63a0*/  IMAD.U32 R10, RZ, RZ, UR4 ;  /* 0x00000004ff0a7e24 */ /* 0x000fe4000f8e00ff */
[----:B------:R-:W-:Y:S07]  /*63b0*/  LEPC R20, `(.L_x_103) ;  /* 0x000000001014794e */ /* 0x000fee0000000000 */
[----:B--23--:R-:W-:Y:S05]  /*63c0*/  CALL.ABS.NOINC R2 ;  /* 0x0000000002007343 */ /* 0x00cfea0003c00000 */
.L_x_103:
[C---:B------:R-:W-:Y:S01]  /*63d0*/  SHF.L.U32 R40, R48.reuse, 0x10, RZ ;  /* 0x0000001030287819 */ /* 0x040fe200000006ff */
[----:B------:R-:W-:Y:S05]  /*63e0*/  WARPSYNC.ALL ;  /* 0x0000000000007948 */ /* 0x000fea0003800000 */
[----:B------:R-:W-:Y:S01]  /*63f0*/  R2UR UR4, R39 ;  /* 0x00000000270472ca */ /* 0x000fe200000e0000 */
[----:B------:R-:W-:Y:S01]  /*6400*/  BSSY.RECONVERGENT B0, `(.L_x_104) ;  /* 0x000008b000007945 */ /* 0x000fe20003800200 */
[----:B------:R-:W-:Y:S02]  /*6410*/  LOP3.LUT R43, R48, 0xffff0000, RZ, 0xc0, !PT ;  /* 0xffff0000302b7812 */ /* 0x000fe400078ec0ff */
[----:B------:R-:W-:Y:S02]  /*6420*/  SHF.L.U32 R42, R49, 0x10, RZ ;  /* 0x00000010312a7819 */ /* 0x000fe400000006ff */
[----:B------:R-:W-:Y:S02]  /*6430*/  SHF.L.U32 R45, R51, 0x10, RZ ;  /* 0x00000010332d7819 */ /* 0x000fe400000006ff */
[----:B------:R-:W-:Y:S02]  /*6440*/  SHF.L.U32 R62, R93, 0x1, RZ ;  /* 0x000000015d3e7819 */ /* 0x000fe400000006ff */
[----:B------:R-:W-:Y:S02]  /*6450*/  ISETP.NE.AND P0, PT, R94, RZ, PT ;  /* 0x000000ff5e00720c */ /* 0x000fe40003f05270 */
[----:B------:R-:W-:Y:S01]  /*6460*/  IADD3 R99, PT, PT, R99, R62, RZ ;  /* 0x0000003e63637210 */ /* 0x000fe20007ffe0ff */
[----:B--2---:R-:W3:Y:S03]  /*6470*/  LDTM.16dp256bit.x8 R4, tmem[UR4] ;  /* 0x00000004000479ee */ /* 0x004ee600081a0000 */
[----:B------:R-:W-:Y:S01]  /*6480*/  IADD3 R100, PT, PT, R92, R99, RZ ;  /* 0x000000635c647210 */ /* 0x000fe20007ffe0ff */
[C---:B---3--:R-:W-:Y:S01]  /*6490*/  FMUL R0, R38.reuse, R4 ;  /* 0x0000000426007220 */ /* 0x048fe20000400000 */
[C---:B------:R-:W-:Y:S01]  /*64a0*/  FMUL R2, R38.reuse, R5 ;  /* 0x0000000526027220 */ /* 0x040fe20000400000 */
[C---:B-1----:R-:W-:Y:S01]  /*64b0*/  FMUL R3, R38.reuse, R6 ;  /* 0x0000000626037220 */ /* 0x042fe20000400000 */
[----:B------:R-:W-:Y:S01]  /*64c0*/  FMUL R7, R38, R7 ;  /* 0x0000000726077220 */ /* 0x000fe20000400000 */
[----:B------:R-:W-:Y:S01]  /*64d0*/  FFMA R0, R41, R40, R0 ;  /* 0x0000002829007223 */ /* 0x000fe20000000000 */
[----:B------:R-:W-:Y:S01]  /*64e0*/  LOP3.LUT R40, R49, 0xffff0000, RZ, 0xc0, !PT ;  /* 0xffff000031287812 */ /* 0x000fe200078ec0ff */
[C---:B------:R-:W-:Y:S01]  /*64f0*/  FFMA R2, R41.reuse, R43, R2 ;  /* 0x0000002b29027223 */ /* 0x040fe20000000002 */
[C---:B------:R-:W-:Y:S01]  /*6500*/  SHF.L.U32 R43, R50.reuse, 0x10, RZ ;  /* 0x00000010322b7819 */ /* 0x040fe200000006ff */
[C---:B------:R-:W-:Y:S01]  /*6510*/  FFMA R3, R41.reuse, R42, R3 ;  /* 0x0000002a29037223 */ /* 0x040fe20000000003 */
[----:B------:R-:W-:Y:S01]  /*6520*/  LOP3.LUT R42, R50, 0xffff0000, RZ, 0xc0, !PT ;  /* 0xffff0000322a7812 */ /* 0x000fe200078ec0ff */
[----:B------:R-:W-:Y:S01]  /*6530*/  FMUL R4, R38, R8 ;  /* 0x0000000826047220 */ /* 0x000fe20000400000 */
[----:B------:R-:W-:Y:S01]  /*6540*/  F2FP.BF16.F32.PACK_AB R52, R2, R0 ;  /* 0x000000000234723e */ /* 0x000fe200000010ff */
[----:B------:R-:W-:Y:S01]  /*6550*/  FFMA R7, R41, R40, R7 ;  /* 0x0000002829077223 */ /* 0x000fe20000000007 */
[----:B------:R-:W-:Y:S01]  /*6560*/  LOP3.LUT R40, R51, 0xffff0000, RZ, 0xc0, !PT ;  /* 0xffff000033287812 */ /* 0x000fe200078ec0ff */
[C---:B------:R-:W-:Y:S01]  /*6570*/  FMUL R5, R38.reuse, R9 ;  /* 0x0000000926057220 */ /* 0x040fe20000400000 */
[C---:B------:R-:W-:Y:S01]  /*6580*/  FMUL R6, R38.reuse, R10 ;  /* 0x0000000a26067220 */ /* 0x040fe20000400000 */
[----:B------:R-:W-:Y:S01]  /*6590*/  FMUL R11, R38, R11 ;  /* 0x0000000b260b7220 */ /* 0x000fe20000400000 */
[----:B------:R-:W-:Y:S01]  /*65a0*/  F2FP.BF16.F32.PACK_AB R53, R7, R3 ;  /* 0x000000030735723e */ /* 0x000fe200000010ff */
[C---:B------:R-:W-:Y:S01]  /*65b0*/  FFMA R4, R41.reuse, R43, R4 ;  /* 0x0000002b29047223 */ /* 0x040fe20000000004 */
[C---:B------:R-:W-:Y:S01]  /*65c0*/  SHF.L.U32 R43, R56.reuse, 0x10, RZ ;  /* 0x00000010382b7819 */ /* 0x040fe200000006ff */
[----:B------:R-:W-:Y:S01]  /*65d0*/  FFMA R5, R41, R42, R5 ;  /* 0x0000002a29057223 */ /* 0x000fe20000000005 */
[----:B------:R-:W-:Y:S01]  /*65e0*/  LOP3.LUT R42, R57, 0xffff0000, RZ, 0xc0, !PT ;  /* 0xffff0000392a7812 */ /* 0x000fe200078ec0ff */
[----:B------:R-:W-:Y:S01]  /*65f0*/  FFMA R6, R41, R45, R6 ;  /* 0x0000002d29067223 */ /* 0x000fe20000000006 */
[----:B------:R-:W-:Y:S01]  /*6600*/  SHF.L.U32 R45, R57, 0x10, RZ ;  /* 0x00000010392d7819 */ /* 0x000fe200000006ff */
[----:B------:R-:W-:Y:S01]  /*6610*/  FFMA R11, R41, R40, R11 ;  /* 0x00000028290b7223 */ /* 0x000fe2000000000b */
[----:B------:R-:W-:Y:S01]  /*6620*/  LOP3.LUT R40, R56, 0xffff0000, RZ, 0xc0, !PT ;  /* 0xffff000038287812 */ /* 0x000fe200078ec0ff */
[C---:B------:R-:W-:Y:S01]  /*6630*/  FMUL R8, R38.reuse, R12 ;  /* 0x0000000c26087220 */ /* 0x040fe20000400000 */
[----:B------:R-:W-:Y:S01]  /*6640*/  F2FP.BF16.F32.PACK_AB R54, R5, R4 ;  /* 0x000000040536723e */ /* 0x000fe200000010ff */
[C---:B------:R-:W-:Y:S01]  /*6650*/  FMUL R9, R38.reuse, R13 ;  /* 0x0000000d26097220 */ /* 0x040fe20000400000 */
[----:B------:R-:W-:Y:S01]  /*6660*/  F2FP.BF16.F32.PACK_AB R55, R11, R6 ;  /* 0x000000060b37723e */ /* 0x000fe200000010ff */
[C---:B------:R-:W-:Y:S01]  /*6670*/  FMUL R10, R38.reuse, R14 ;  /* 0x0000000e260a7220 */ /* 0x040fe20000400000 */
[----:B------:R-:W-:Y:S01]  /*6680*/  FMUL R15, R38, R15 ;  /* 0x0000000f260f7220 */ /* 0x000fe20000400000 */
[----:B------:R-:W-:Y:S01]  /*6690*/  FFMA R8, R41, R43, R8 ;  /* 0x0000002b29087223 */ /* 0x000fe20000000008 */
[----:B------:R-:W-:Y:S01]  /*66a0*/  SHF.L.U32 R43, R59, 0x10, RZ ;  /* 0x000000103b2b7819 */ /* 0x000fe200000006ff */
[C---:B------:R-:W-:Y:S01]  /*66b0*/  FFMA R9, R41.reuse, R40, R9 ;  /* 0x0000002829097223 */ /* 0x040fe20000000009 */
[C---:B------:R-:W-:Y:S01]  /*66c0*/  SHF.L.U32 R40, R58.reuse, 0x10, RZ ;  /* 0x000000103a287819 */ /* 0x040fe200000006ff */
        /* <DEDUP_REMOVED lines=8> */
[----:B------:R-:W-:Y:S01]  /*6750*/  FMUL R14, R38, R18 ;  /* 0x00000012260e7220 */ /* 0x000fe20000400000 */
[----:B------:R-:W-:Y:S01]  /*6760*/  FFMA R12, R41, R40, R12 ;  /* 0x00000028290c7223 */ /* 0x000fe2000000000c */
[----:B------:R-:W-:Y:S01]  /*6770*/  LOP3.LUT R40, R59, 0xffff0000, RZ, 0xc0, !PT ;  /* 0xffff00003b287812 */ /* 0x000fe200078ec0ff */
[C---:B------:R-:W-:Y:S01]  /*6780*/  FFMA R13, R41.reuse, R42, R13 ;  /* 0x0000002a290d7223 */ /* 0x040fe2000000000d */
[----:B------:R-:W-:Y:S01]  /*6790*/  LOP3.LUT R42, R64, 0xffff0000, RZ, 0xc0, !PT ;  /* 0xffff0000402a7812 */ /* 0x000fe200078ec0ff */
[----:B------:R-:W-:Y:S01]  /*67a0*/  FMUL R19, R38, R19 ;  /* 0x0000001326137220 */ /* 0x000fe20000400000 */
[----:B------:R-:W-:Y:S01]  /*67b0*/  FFMA R14, R41, R43, R14 ;  /* 0x0000002b290e7223 */ /* 0x000fe2000000000e */
[----:B------:R-:W-:Y:S01]  /*67c0*/  SHF.L.U32 R43, R64, 0x10, RZ ;  /* 0x00000010402b7819 */ /* 0x000fe200000006ff */
[C---:B------:R-:W-:Y:S01]  /*67d0*/  FMUL R16, R38.reuse, R20 ;  /* 0x0000001426107220 */ /* 0x040fe20000400000 */
        /* <DEDUP_REMOVED lines=19> */
[----:B------:R1:W-:Y:S01]  /*6910*/  STSM.16.M88.4 [R97+0x400], R52 ;  /* 0x0004003461007844 */ /* 0x0003e20000000200 */
[C---:B------:R-:W-:Y:S01]  /*6920*/  FMUL R22, R38.reuse, R26 ;  /* 0x0000001a26167220 */ /* 0x040fe20000400000 */
[----:B------:R-:W-:Y:S01]  /*6930*/  FMUL R27, R38, R27 ;  /* 0x0000001b261b7220 */ /* 0x000fe20000400000 */
[----:B------:R-:W-:Y:S01]  /*6940*/  FFMA R20, R41, R43, R20 ;  /* 0x0000002b29147223 */ /* 0x000fe20000000014 */
[----:B------:R-:W-:Y:S01]  /*6950*/  SHF.L.U32 R43, R73, 0x10, RZ ;  /* 0x00000010492b7819 */ /* 0x000fe200000006ff */
[C---:B------:R-:W-:Y:S01]  /*6960*/  FFMA R21, R41.reuse, R40, R21 ;  /* 0x0000002829157223 */ /* 0x040fe20000000015 */
[C---:B------:R-:W-:Y:S02]  /*6970*/  SHF.L.U32 R40, R72.reuse, 0x10, RZ ;  /* 0x0000001048287819 */ /* 0x040fe400000006ff */
[----:B------:R1:W-:Y:S01]  /*6980*/  STSM.16.M88.4 [R96+0x400], R68 ;  /* 0x0004004460007844 */ /* 0x0003e20000000200 */
[----:B------:R-:W-:Y:S01]  /*6990*/  FFMA R22, R41, R45, R22 ;  /* 0x0000002d29167223 */ /* 0x000fe20000000016 */
[----:B------:R-:W-:Y:S01]  /*69a0*/  SHF.L.U32 R45, R75, 0x10, RZ ;  /* 0x000000104b2d7819 */ /* 0x000fe200000006ff */
[C---:B------:R-:W-:Y:S01]  /*69b0*/  FFMA R27, R41.reuse, R42, R27 ;  /* 0x0000002a291b7223 */ /* 0x040fe2000000001b */
[----:B------:R-:W-:Y:S01]  /*69c0*/  LOP3.LUT R42, R72, 0xffff0000, RZ, 0xc0, !PT ;  /* 0xffff0000482a7812 */ /* 0x000fe200078ec0ff */
[C---:B------:R-:W-:Y:S01]  /*69d0*/  FMUL R24, R38.reuse, R28 ;  /* 0x0000001c26187220 */ /* 0x040fe20000400000 */
[C---:B------:R-:W-:Y:S01]  /*69e0*/  FMUL R25, R38.reuse, R29 ;  /* 0x0000001d26197220 */ /* 0x040fe20000400000 */
[C---:B------:R-:W-:Y:S01]  /*69f0*/  FMUL R26, R38.reuse, R30 ;  /* 0x0000001e261a7220 */ /* 0x040fe20000400000 */
[----:B------:R-:W-:Y:S01]  /*6a00*/  FMUL R31, R38, R31 ;  /* 0x0000001f261f7220 */ /* 0x000fe20000400000 */
[----:B------:R-:W-:Y:S01]  /*6a10*/  FFMA R24, R41, R40, R24 ;  /* 0x0000002829187223 */ /* 0x000fe20000000018 */
[----:B------:R-:W-:Y:S01]  /*6a20*/  LOP3.LUT R40, R73, 0xffff0000, RZ, 0xc0, !PT ;  /* 0xffff000049287812 */ /* 0x000fe200078ec0ff */
[C---:B------:R-:W-:Y:S01]  /*6a30*/  FFMA R25, R41.reuse, R42, R25 ;  /* 0x0000002a29197223 */ /* 0x040fe20000000019 */
[C---:B------:R-:W-:Y:S01]  /*6a40*/  FFMA R26, R41.reuse, R43, R26 ;  /* 0x0000002b291a7223 */ /* 0x040fe2000000001a */
[----:B------:R-:W-:Y:S01]  /*6a50*/  SHF.L.U32 R43, R74, 0x10, RZ ;  /* 0x000000104a2b7819 */ /* 0x000fe200000006ff */
[----:B------:R-:W-:Y:S01]  /*6a60*/  FMUL R28, R38, R32 ;  /* 0x00000020261c7220 */ /* 0x000fe20000400000 */
[----:B------:R-:W-:Y:S01]  /*6a70*/  LOP3.LUT R42, R74, 0xffff0000, RZ, 0xc0, !PT ;  /* 0xffff00004a2a7812 */ /* 0x000fe200078ec0ff */
[----:B------:R-:W-:Y:S01]  /*6a80*/  FFMA R31, R41, R40, R31 ;  /* 0x00000028291f7223 */ /* 0x000fe2000000001f */
[C---:B------:R-:W-:Y:S01]  /*6a90*/  FMUL R29, R38.reuse, R33 ;  /* 0x00000021261d7220 */ /* 0x040fe20000400000 */
[C---:B------:R-:W-:Y:S01]  /*6aa0*/  FMUL R30, R38.reuse, R34 ;  /* 0x00000022261e7220 */ /* 0x040fe20000400000 */
[----:B------:R-:W-:Y:S01]  /*6ab0*/  LOP3.LUT R40, R75, 0xffff0000, RZ, 0xc0, !PT ;  /* 0xffff00004b287812 */ /* 0x000fe200078ec0ff */
[----:B------:R-:W-:Y:S01]  /*6ac0*/  FMUL R35, R38, R35 ;  /* 0x0000002326237220 */ /* 0x000fe20000400000 */
[C---:B------:R-:W-:Y:S01]  /*6ad0*/  FFMA R28, R41.reuse, R43, R28 ;  /* 0x0000002b291c7223 */ /* 0x040fe2000000001c */
[C---:B------:R-:W-:Y:S01]  /*6ae0*/  FFMA R29, R41.reuse, R42, R29 ;  /* 0x0000002a291d7223 */ /* 0x040fe2000000001d */
[C---:B------:R-:W-:Y:S01]  /*6af0*/  FFMA R30, R41.reuse, R45, R30 ;  /* 0x0000002d291e7223 */ /* 0x040fe2000000001e */
[----:B------:R-:W-:Y:S01]  /*6b00*/  FFMA R35, R41, R40, R35 ;  /* 0x0000002829237223 */ /* 0x000fe20000000023 */
[----:B------:R-:W-:Y:S02]  /*6b10*/  F2FP.BF16.F32.PACK_AB R106, R21, R20 ;  /* 0x00000014156a723e */ /* 0x000fe400000010ff */
[----:B------:R-:W-:Y:S02]  /*6b20*/  F2FP.BF16.F32.PACK_AB R107, R27, R22 ;  /* 0x000000161b6b723e */ /* 0x000fe400000010ff */
[----:B------:R-:W-:Y:S02]  /*6b30*/  F2FP.BF16.F32.PACK_AB R108, R25, R24 ;  /* 0x00000018196c723e */ /* 0x000fe400000010ff */
[----:B------:R-:W-:Y:S01]  /*6b40*/  F2FP.BF16.F32.PACK_AB R109, R31, R26 ;  /* 0x0000001a1f6d723e */ /* 0x000fe200000010ff */
[----:B------:R1:W-:Y:S01]  /*6b50*/  STSM.16.M88.4 [R99], R104 ;  /* 0x0000006863007844 */ /* 0x0003e20000000200 */
[----:B------:R-:W-:Y:S02]  /*6b60*/  F2FP.BF16.F32.PACK_AB R110, R29, R28 ;  /* 0x0000001c1d6e723e */ /* 0x000fe400000010ff */
[----:B------:R-:W-:Y:S05]  /*6b70*/  F2FP.BF16.F32.PACK_AB R111, R35, R30 ;  /* 0x0000001e236f723e */ /* 0x000fea00000010ff */
[----:B------:R1:W-:Y:S01]  /*6b80*/  STSM.16.M88.4 [R100], R108 ;  /* 0x0000006c64007844 */ /* 0x0003e20000000200 */
[----:B------:R-:W-:Y:S01]  /*6b90*/  @!PT LDS RZ, [RZ] ;  /* 0x00000000fffff984 */ /* 0x000fe20000000800 */
[----:B------:R-:W-:Y:S01]  /*6ba0*/  @!PT LDS RZ, [RZ] ;  /* 0x00000000fffff984 */ /* 0x000fe20000000800 */
[----:B------:R-:W-:Y:S01]  /*6bb0*/  @!PT LDS RZ, [RZ] ;  /* 0x00000000fffff984 */ /* 0x000fe20000000800 */
[----:B------:R-:W-:Y:S01]  /*6bc0*/  @!PT LDS RZ, [RZ] ;  /* 0x00000000fffff984 */ /* 0x000fe20000000800 */
[----:B------:R2:W-:Y:S07]  /*6bd0*/  MEMBAR.ALL.CTA ;  /* 0x0000000000007992 */ /* 0x0005ee0000008000 */
[----:B--2---:R-:W2:Y:S02]  /*6be0*/  FENCE.VIEW.ASYNC.S ;  /* 0x00000000000073c6 */ /* 0x004ea40000000000 */
[----:B--2---:R-:W-:Y:S06]  /*6bf0*/  BAR.SYNC.DEFER_BLOCKING 0x1, 0x80 ;  /* 0x0042000000007b1d */ /* 0x004fec0000010000 */
[----:B------:R-:W-:Y:S05]  /*6c00*/  @P0 BRA `(.L_x_105) ;  /* 0x0000000000280947 */ /* 0x000fea0003800000 */
[----:B------:R-:W2:Y:S01]  /*6c10*/  LDCU.64 UR6, c[0x0][0x348] ;  /* 0x00006900ff0677ac */ /* 0x000ea20008000a00 */
[----:B------:R-:W-:Y:S01]  /*6c20*/  UIADD3 UR4, UPT, UPT, UR44, 0x400, URZ ;  /* 0x000004002c047890 */ /* 0x000fe2000fffe0ff */
[----:B------:R-:W-:Y:S05]  /*6c30*/  UMOV UR51, UR36 ;  /* 0x0000002400337c82 */ /* 0x000fea0008000000 */
[----:B------:R-:W-:Y:S04]  /*6c40*/  MOV R86, UR4 ;  /* 0x0000000400567c02 */ /* 0x000fe80008000f00 */
[----:B------:R-:W-:Y:S01]  /*6c50*/  R2UR UR48, R86 ;  /* 0x00000000563072ca */ /* 0x000fe200000e0000 */
[----:B--2---:R-:W-:Y:S04]  /*6c60*/  UIADD3 UR4, UP0, UPT, UR6, 0x680, URZ ;  /* 0x0000068006047890 */ /* 0x004fe8000ff1e0ff */
[----:B------:R-:W-:Y:S09]  /*6c70*/  UIADD3.X UR5, UPT, UPT, URZ, UR7, URZ, UP0, !UPT ;  /* 0x00000007ff057290 */ /* 0x000ff200087fe4ff */
[----:B------:R2:W-:Y:S01]  /*6c80*/  UTMASTG.3D [UR48], [UR4] ;  /* 0x00000030040073b5 */ /* 0x0005e20008010000 */
[----:B------:R0:W-:Y:S01]  /*6c90*/  UTMACMDFLUSH ;  /* 0x00000000000079b7 */ /* 0x0001e20000000000 */
[----:B--2---:R-:W-:Y:S04]  /*6ca0*/  DEPBAR.LE SB0, 0x1 ;  /* 0x000080400000791a */ /* 0x004fe80000000000 */
.L_x_105:
[----:B------:R-:W-:Y:S05]  /*6cb0*/  BSYNC.RECONVERGENT B0 ;  /* 0x0000000000007941 */ /* 0x000fea0003800200 */
.L_x_104:
[----:B------:R-:W-:Y:S01]  /*6cc0*/  BAR.SYNC.DEFER_BLOCKING 0x1, 0x80 ;  /* 0x0042000000007b1d */ /* 0x000fe20000010000 */
[----:B------:R-:W-:Y:S01]  /*6cd0*/  ISETP.NE.AND P1, PT, R95, RZ, PT ;  /* 0x000000ff5f00720c */ /* 0x000fe20003f25270 */
[----:B------:R-:W-:Y:S01]  /*6ce0*/  UISETP.NE.AND UP0, UPT, UR47, URZ, UPT ;  /* 0x000000ff2f00728c */ /* 0x000fe2000bf05270 */
[----:B------:R-:W-:Y:S11]  /*6cf0*/  LEA R3, R46, UR44, 0x3 ;  /* 0x0000002c2e037c11 */ /* 0x000ff6000f8e18ff */
[----:B------:R-:W-:Y:S01]  /*6d00*/  @P1 SHF.L.U32 R4, R91, 0x1f, RZ ;  /* 0x0000001f5b041819 */ /* 0x000fe200000006ff */
[----:B------:R-:W-:Y:S06]  /*6d10*/  BRA.U !UP0, `(.L_x_106) ;  /* 0x0000000108247547 */ /* 0x000fec000b800000 */
[----:B------:R-:W2:Y:S01]  /*6d20*/  S2R R0, SR_CgaCtaId ;  /* 0x0000000000007919 */ /* 0x000ea20000008800 */
[----:B------:R-:W-:Y:S01]  /*6d30*/  IMAD.U32 R2, RZ, RZ, UR46 ;  /* 0x0000002eff027e24 */ /* 0x000fe2000f8e00ff */
[----:B------:R-:W-:Y:S04]  /*6d40*/  UIADD3 UR4, UPT, UPT, UR46, 0x1, URZ ;  /* 0x000000012e047890 */ /* 0x000fe8000fffe0ff */
[----:B------:R-:W-:Y:S01]  /*6d50*/  @P1 LEA R2, R2, UR44, 0x3 ;  /* 0x0000002c02021c11 */ /* 0x000fe2000f8e18ff */
[----:B------:R-:W-:Y:S04]  /*6d60*/  UISETP.NE.AND UP0, UPT, UR4, 0x4, UPT ;  /* 0x000000040400788c */ /* 0x000fe8000bf05270 */
[----:B------:R-:W-:Y:S01]  /*6d70*/  @P1 VIADD R5, R2, 0x50 ;  /* 0x0000005002051836 */ /* 0x000fe20000000000 */
[----:B------:R-:W-:Y:S04]  /*6d80*/  USEL UR46, UR4, URZ, UP0 ;  /* 0x000000ff042e7287 */ /* 0x000fe80008000000 */
[----:B--2---:R-:W-:Y:S04]  /*6d90*/  @P1 PRMT R0, R0, 0x654, R5 ;  /* 0x0000065400001816 */ /* 0x004fe80000000005 */
[----:B------:R2:W-:Y:S04]  /*6da0*/  @P1 SYNCS.ARRIVE.TRANS64.RED.A1T0 RZ, [R0+URZ], RZ ;  /* 0x000000ff00ff19a7 */ /* 0x0005e800081004ff */
.L_x_106:
[----:B------:R-:W3:Y:S01]  /*6db0*/  @P1 SYNCS.PHASECHK.TRANS64.TRYWAIT P0, [R3+URZ+0x30], R4 ;  /* 0x00003004030015a7 */ /* 0x000ee200080011ff */
[----:B------:R-:W-:Y:S01]  /*6dc0*/  BSSY B1, `(.L_x_107) ;  /* 0x0000017000017945 */ /* 0x000fe20003800000 */
[----:B---3--:R-:W-:Y:S03]  /*6dd0*/  @P1 SEL R60, RZ, 0x1, !P0 ;  /* 0x00000001ff3c1807 */ /* 0x008fe60004000000 */
[----:B------:R-:W-:Y:S05]  /*6de0*/  @!P1 BRA `(.L_x_108) ;  /* 0x0000000000509947 */ /* 0x000fea0003800000 */
[----:B------:R-:W-:Y:S01]  /*6df0*/  ISETP.NE.AND P1, PT, R61, RZ, PT ;  /* 0x000000ff3d00720c */ /* 0x000fe20003f25270 */
[----:B------:R-:W-:Y:S01]  /*6e00*/  BSSY B0, `(.L_x_109) ;  /* 0x000000a000007945 */ /* 0x000fe20003800000 */
[----:B------:R-:W-:Y:S11]  /*6e10*/  ISETP.NE.AND P0, PT, R60, RZ, PT ;  /* 0x000000ff3c00720c */ /* 0x000ff60003f05270 */
[----:B------:R-:W-:Y:S04]  /*6e20*/  @P1 IMAD R4, R46, 0x2000, R47 ;  /* 0x000020002e041824 */ /* 0x000fe800078e022f */
[----:B------:R-:W-:Y:S04]  /*6e30*/  @P1 VIADD R7, R4, UR44 ;  /* 0x0000002c04071c36 */ /* 0x000fe80008000000 */
[----:B------:R-:W-:Y:S01]  /*6e40*/  @P1 IMAD.IADD R2, R92, 0x1, R7 ;  /* 0x000000015c021824 */ /* 0x000fe200078e0207 */
[----:B------:R-:W-:Y:S01]  /*6e50*/  @P1 IADD3 R5, PT, PT, R62, R7, RZ ;  /* 0x000000073e051210 */ /* 0x000fe20007ffe0ff */
[----:B------:R-:W-:Y:S06]  /*6e60*/  @P0 BRA `(.L_x_110) ;  /* 0x00000000000c0947 */ /* 0x000fec0003800000 */
[----:B--2---:R-:W-:Y:S04]  /*6e70*/  SHF.L.U32 R0, R91, 0x1f, RZ ;  /* 0x0000001f5b007819 */ /* 0x004fe800000006ff */
[----:B------:R-:W2:Y:S02]  /*6e80*/  SYNCS.PHASECHK.TRANS64.TRYWAIT P0, [R3+URZ+0x30], R0 ;  /* 0x00003000030075a7 */ /* 0x000ea400080011ff */
[----:B--2---:R-:W-:Y:S05]  /*6e90*/  @!P0 BRA `(.L_x_111) ;  /* 0x0000003000748947 */ /* 0x004fea0003800000 */
.L_x_110:
[----:B------:R-:W-:Y:S05]  /*6ea0*/  BSYNC B0 ;  /* 0x0000000000007941 */ /* 0x000fea0003800000 */
.L_x_109:
[----:B------:R-:W-:Y:S02]  /*6eb0*/  ISETP.NE.AND P0, PT, R61, RZ, PT ;  /* 0x000000ff3d00720c */ /* 0x000fe40003f05270 */
[----:B------:R-:W-:Y:S11]  /*6ec0*/  IADD3 R46, PT, PT, R46, 0x1, RZ ;  /* 0x000000012e2e7810 */ /* 0x000ff60007ffe0ff */
[----:B--2---:R-:W-:Y:S01]  /*6ed0*/  @P0 IMAD.IADD R0, R92, 0x1, R5 ;  /* 0x000000015c000824 */ /* 0x004fe200078e0205 */
[----:B------:R-:W-:Y:S05]  /*6ee0*/  @P0 WARPSYNC.ALL ;  /* 0x0000000000000948 */ /* 0x000fea0003800000 */
[----:B------:R3:W4:Y:S04]  /*6ef0*/  @P0 LDSM.16.M88.4 R48, [R4+UR44+0x400] ;  /* 0x0004002c0430083b */ /* 0x0007280008000200 */
[----:B------:R3:W2:Y:S04]  /*6f00*/  @P0 LDSM.16.M88.4 R56, [R2+0x400] ;  /* 0x000400000238083b */ /* 0x0006a80000000200 */
[----:B------:R3:W1:Y:S04]  /*6f10*/  @P0 LDSM.16.M88.4 R64, [R5+0x400] ;  /* 0x000400000540083b */ /* 0x0006680000000200 */
[----:B------:R3:W1:Y:S02]  /*6f20*/  @P0 LDSM.16.M88.4 R72, [R0+0x400] ;  /* 0x000400000048083b */ /* 0x0006640000000200 */
.L_x_108:
[----:B------:R-:W-:Y:S05]  /*6f30*/  BSYNC B1 ;  /* 0x0000000000017941 */ /* 0x000fea0003800000 */
.L_x_107:
[----:B------:R-:W-:Y:S05]  /*6f40*/  VIADD R3, R39, 0x40 ;  /* 0x0000004027037836 */ /* 0x000fea0000000000 */
[----:B------:R-:W-:Y:S04]  /*6f50*/  SHF.R.U32.HI R3, RZ, 0x15, R3 ;  /* 0x00000015ff037819 */ /* 0x000fe80000011603 */
[----:B------:R-:W-:Y:S11]  /*6f60*/  LOP3.LUT P0, RZ, R3, 0x3, R82, 0x48, !PT ;  /* 0x0000000303ff7812 */ /* 0x000ff60007804852 */
[----:B------:R-:W-:Y:S02]  /*6f70*/  @!UPT UIADD3 URZ, UPT, UPT, URZ, URZ, URZ ;  /* 0x000000fffffff290 */ /* 0x000fe4000fffe0ff */
[----:B------:R-:W-:Y:S05]  /*6f80*/  @!P0 BRA `(.L_x_112) ;  /* 0x0000000000408947 */ /* 0x000fea0003800000 */
[----:B------:R-:W5:Y:S01]  /*6f90*/  LDCU.64 UR8, c[0x4][0x70] ;  /* 0x01000e00ff0877ac */ /* 0x000f620008000a00 */
[----:B------:R-:W-:Y:S01]  /*6fa0*/  MOV R3, 0x0 ;  /* 0x0000000000037802 */ /* 0x000fe20000000f00 */
[----:B------:R-:W-:Y:S02]  /*6fb0*/  HFMA2 R12, -RZ, RZ, 0, 5.9604644775390625e-08 ;  /* 0x00000001ff0c7431 */ /* 0x000fe400000001ff */
[----:B------:R-:W-:Y:S02]  /*6fc0*/  IMAD.MOV.U32 R8, RZ, RZ, 0x192 ;  /* 0x00000192ff087424 */ /* 0x000fe400078e00ff */
[----:B------:R-:W-:Y:S01]  /*6fd0*/  IMAD.MOV.U32 R13, RZ, RZ, RZ ;  /* 0x000000ffff0d7224 */ /* 0x000fe200078e00ff */
[----:B------:R-:W2:Y:S01]  /*6fe0*/  LDCU.64 UR6, c[0x4][0x78] ;  /* 0x01000f00ff0677ac */ /* 0x000ea20008000a00 */
[----:B---3--:R-:W3:Y:S01]  /*6ff0*/  LDC.64 R2, c[0x4][R3] ;  /* 0x0100000003027b82 */ /* 0x008ee20000000a00 */
[----:B------:R-:W4:Y:S01]  /*7000*/  LDCU.64 UR4, c[0x4][0x10] ;  /* 0x01000200ff0477ac */ /* 0x000f220008000a00 */
[----:B-----5:R-:W-:Y:S01]  /*7010*/  MOV R5, UR9 ;  /* 0x0000000900057c02 */ /* 0x020fe20008000f00 */
[----:B------:R-:W-:Y:S01]  /*7020*/  IMAD.U32 R4, RZ, RZ, UR8 ;  /* 0x00000008ff047e24 */ /* 0x000fe2000f8e00ff */
[----:B--2---:R-:W-:Y:S01]  /*7030*/  MOV R7, UR7 ;  /* 0x0000000700077c02 */ /* 0x004fe20008000f00 */
[----:B------:R-:W-:Y:S01]  /*7040*/  IMAD.U32 R6, RZ, RZ, UR6 ;  /* 0x00000006ff067e24 */ /* 0x000fe2000f8e00ff */
[----:B----4-:R-:W-:Y:S01]  /*7050*/  MOV R11, UR5 ;  /* 0x00000005000b7c02 */ /* 0x010fe20008000f00 */
[----:B------:R-:W-:Y:S02]  /*7060*/  IMAD.U32 R10, RZ, RZ, UR4 ;  /* 0x00000004ff0a7e24 */ /* 0x000fe4000f8e00ff */
[----:B------:R-:W-:Y:S07]  /*7070*/  LEPC R20, `(.L_x_112) ;  /* 0x000000001014794e */ /* 0x000fee0000000000 */
[----:B-1-3--:R-:W-:Y:S05]  /*7080*/  CALL.ABS.NOINC R2 ;  /* 0x0000000002007343 */ /* 0x00afea0003c00000 */
.L_x_112:
[C---:B----4-:R-:W-:Y:S01]  /*7090*/  SHF.L.U32 R40, R48.reuse, 0x10, RZ ;  /* 0x0000001030287819 */ /* 0x050fe200000006ff */
[----:B------:R-:W-:Y:S05]  /*70a0*/  WARPSYNC.ALL ;  /* 0x0000000000007948 */ /* 0x000fea0003800000 */
[----:B------:R-:W-:Y:S01]  /*70b0*/  R2UR UR4, R39 ;  /* 0x00000000270472ca */ /* 0x000fe200000e0000 */
[----:B------:R-:W4:Y:S01]  /*70c0*/  S2R R101, SR_CgaCtaId ;  /* 0x0000000000657919 */ /* 0x000f220000008800 */
[----:B------:R-:W-:Y:S01]  /*70d0*/  LOP3.LUT R43, R48, 0xffff0000, RZ, 0xc0, !PT ;  /* 0xffff0000302b7812 */ /* 0x000fe200078ec0ff */
[----:B------:R-:W-:Y:S01]  /*70e0*/  BSSY.RECONVERGENT B0, `(.L_x_113) ;  /* 0x000008e000007945 */ /* 0x000fe20003800200 */
[----:B------:R-:W-:Y:S02]  /*70f0*/  LOP3.LUT R42, R49, 0xffff0000, RZ, 0xc0, !PT ;  /* 0xffff0000312a7812 */ /* 0x000fe400078ec0ff */
[----:B------:R-:W-:Y:S02]  /*7100*/  LOP3.LUT R44, R50, 0xffff0000, RZ, 0xc0, !PT ;  /* 0xffff0000322c7812 */ /* 0x000fe400078ec0ff */
[----:B--2---:R-:W-:Y:S02]  /*7110*/  SHF.L.U32 R45, R59, 0x10, RZ ;  /* 0x000000103b2d7819 */ /* 0x004fe400000006ff */
[----:B------:R-:W-:Y:S02]  /*7120*/  ISETP.NE.AND P6, PT, R95, RZ, PT ;  /* 0x000000ff5f00720c */ /* 0x000fe40003fc5270 */
[----:B------:R-:W-:Y:S01]  /*7130*/  ISETP.NE.AND P0, PT, R94, RZ, PT ;  /* 0x000000ff5e00720c */ /* 0x000fe20003f05270 */
[----:B---3--:R-:W2:Y:S01]  /*7140*/  LDTM.16dp256bit.x8 R4, tmem[UR4+0x40] ;  /* 0x00004004000479ee */ /* 0x008ea200081a0000 */
[----:B------:R-:W-:Y:S09]  /*7150*/  MOV R63, UR46 ;  /* 0x0000002e003f7c02 */ /* 0x000ff20008000f00 */
[----:B------:R-:W-:Y:S02]  /*7160*/  @P6 LEA R63, R63, UR44, 0x3 ;  /* 0x0000002c3f3f6c11 */ /* 0x000fe4000f8e18ff */
[----:B-1----:R-:W-:Y:S02]  /*7170*/  @P6 SHF.L.U32 R108, R91, 0x1f, RZ ;  /* 0x0000001f5b6c6819 */ /* 0x002fe400000006ff */
[----:B------:R-:W-:Y:S02]  /*7180*/  @P6 IADD3 R102, PT, PT, R63, 0x50, RZ ;  /* 0x000000503f666810 */ /* 0x000fe40007ffe0ff */
[----:B------:R-:W-:Y:S02]  /*7190*/  LEA R63, R46, UR44, 0x3 ;  /* 0x0000002c2e3f7c11 */ /* 0x000fe4000f8e18ff */
[----:B----4-:R-:W-:Y:S01]  /*71a0*/  @P6 PRMT R102, R101, 0x654, R102 ;  /* 0x0000065465666816 */ /* 0x010fe20000000066 */
[C---:B--2---:R-:W-:Y:S01]  /*71b0*/  FMUL R0, R38.reuse, R4 ;  /* 0x0000000426007220 */ /* 0x044fe20000400000 */
[C---:B------:R-:W-:Y:S01]  /*71c0*/  FMUL R2, R38.reuse, R5 ;  /* 0x0000000526027220 */ /* 0x040fe20000400000 */
[C---:B------:R-:W-:Y:S01]  /*71d0*/  FMUL R3, R38.reuse, R6 ;  /* 0x0000000626037220 */ /* 0x040fe20000400000 */
[C---:B------:R-:W-:Y:S01]  /*71e0*/  FMUL R7, R38.reuse, R7 ;  /* 0x0000000726077220 */ /* 0x040fe20000400000 */
[----:B------:R-:W-:Y:S01]  /*71f0*/  FFMA R0, R41, R40, R0 ;  /* 0x0000002829007223 */ /* 0x000fe20000000000 */
[----:B------:R-:W-:Y:S01]  /*7200*/  SHF.L.U32 R40, R49, 0x10, RZ ;  /* 0x0000001031287819 */ /* 0x000fe200000006ff */
[----:B------:R-:W-:Y:S01]  /*7210*/  FFMA R2, R41, R43, R2 ;  /* 0x0000002b29027223 */ /* 0x000fe20000000002 */
[----:B------:R-:W-:Y:S01]  /*7220*/  SHF.L.U32 R43, R51, 0x10, RZ ;  /* 0x00000010332b7819 */ /* 0x000fe200000006ff */
[C---:B------:R-:W-:Y:S01]  /*7230*/  FMUL R4, R38.reuse, R8 ;  /* 0x0000000826047220 */ /* 0x040fe20000400000 */
[----:B------:R-:W-:Y:S01]  /*7240*/  FMUL R5, R38, R9 ;  /* 0x0000000926057220 */ /* 0x000fe20000400000 */
[C---:B------:R-:W-:Y:S01]  /*7250*/  FFMA R3, R41.reuse, R40, R3 ;  /* 0x0000002829037223 */ /* 0x040fe20000000003 */
[----:B------:R-:W-:Y:S01]  /*7260*/  SHF.L.U32 R40, R50, 0x10, RZ ;  /* 0x0000001032287819 */ /* 0x000fe200000006ff */
[----:B------:R-:W-:Y:S01]  /*7270*/  FFMA R7, R41, R42, R7 ;  /* 0x0000002a29077223 */ /* 0x000fe20000000007 */
[----:B------:R-:W-:Y:S01]  /*7280*/  LOP3.LUT R42, R51, 0xffff0000, RZ, 0xc0, !PT ;  /* 0xffff0000332a7812 */ /* 0x000fe200078ec0ff */
[----:B------:R-:W-:Y:S01]  /*7290*/  FMUL R6, R38, R10 ;  /* 0x0000000a26067220 */ /* 0x000fe20000400000 */
[----:B------:R-:W-:Y:S01]  /*72a0*/  F2FP.BF16.F32.PACK_AB R52, R2, R0 ;  /* 0x000000000234723e */ /* 0x000fe200000010ff */
        /* <DEDUP_REMOVED lines=18> */
[C---:B------:R-:W-:Y:S01]  /*73d0*/  LOP3.LUT R42, R58.reuse, 0xffff0000, RZ, 0xc0, !PT ;  /* 0xffff00003a2a7812 */ /* 0x040fe200078ec0ff */
[----:B------:R-:W-:Y:S01]  /*73e0*/  FFMA R10, R41, R43, R10 ;  /* 0x0000002b290a7223 */ /* 0x000fe2000000000a */
[----:B------:R-:W-:Y:S01]  /*73f0*/  SHF.L.U32 R43, R58, 0x10, RZ ;  /* 0x000000103a2b7819 */ /* 0x000fe200000006ff */
[C---:B------:R-:W-:Y:S01]  /*7400*/  FMUL R15, R38.reuse, R15 ;  /* 0x0000000f260f7220 */ /* 0x040fe20000400000 */
[----:B------:R-:W-:Y:S01]  /*7410*/  F2FP.BF16.F32.PACK_AB R68, R9, R8 ;  /* 0x000000080944723e */ /* 0x000fe200000010ff */
[C---:B------:R-:W-:Y:S01]  /*7420*/  FMUL R12, R38.reuse, R16 ;  /* 0x00000010260c7220 */ /* 0x040fe20000400000 */
[----:B------:R-:W-:Y:S01]  /*7430*/  FMUL R13, R38, R17 ;  /* 0x00000011260d7220 */ /* 0x000fe20000400000 */
[----:B------:R-:W-:Y:S01]  /*7440*/  FFMA R15, R41, R40, R15 ;  /* 0x00000028290f7223 */ /* 0x000fe2000000000f */
[----:B------:R-:W-:Y:S01]  /*7450*/  LOP3.LUT R40, R59, 0xffff0000, RZ, 0xc0, !PT ;  /* 0xffff00003b287812 */ /* 0x000fe200078ec0ff */
[----:B------:R-:W-:Y:S01]  /*7460*/  FFMA R12, R41, R43, R12 ;  /* 0x0000002b290c7223 */ /* 0x000fe2000000000c */
[----:B------:R-:W-:Y:S01]  /*7470*/  SHF.L.U32 R43, R64, 0x10, RZ ;  /* 0x00000010402b7819 */ /* 0x000fe200000006ff */
[----:B------:R-:W-:Y:S01]  /*7480*/  FMUL R14, R38, R18 ;  /* 0x00000012260e7220 */ /* 0x000fe20000400000 */
[----:B------:R-:W-:Y:S01]  /*7490*/  F2FP.BF16.F32.PACK_AB R69, R15, R10 ;  /* 0x0000000a0f45723e */ /* 0x000fe200000010ff */
[----:B------:R-:W-:Y:S01]  /*74a0*/  FFMA R13, R41, R42, R13 ;  /* 0x0000002a290d7223 */ /* 0x000fe2000000000d */
[----:B------:R-:W-:Y:S01]  /*74b0*/  LOP3.LUT R42, R64, 0xffff0000, RZ, 0xc0, !PT ;  /* 0xffff0000402a7812 */ /* 0x000fe200078ec0ff */
[C---:B------:R-:W-:Y:S01]  /*74c0*/  FMUL R19, R38.reuse, R19 ;  /* 0x0000001326137220 */ /* 0x040fe20000400000 */
[C---:B------:R-:W-:Y:S01]  /*74d0*/  FMUL R16, R38.reuse, R20 ;  /* 0x0000001426107220 */ /* 0x040fe20000400000 */
[C---:B------:R-:W-:Y:S01]  /*74e0*/  FMUL R17, R38.reuse, R21 ;  /* 0x0000001526117220 */ /* 0x040fe20000400000 */
[----:B------:R-:W-:Y:S01]  /*74f0*/  F2FP.BF16.F32.PACK_AB R70, R13, R12 ;  /* 0x0000000c0d46723e */ /* 0x000fe200000010ff */
[----:B------:R-:W-:Y:S01]  /*7500*/  FFMA R14, R41, R45, R14 ;  /* 0x0000002d290e7223 */ /* 0x000fe2000000000e */
[----:B------:R-:W-:Y:S01]  /*7510*/  SHF.L.U32 R45, R65, 0x10, RZ ;  /* 0x00000010412d7819 */ /* 0x000fe200000006ff */
[----:B------:R1:W-:Y:S01]  /*7520*/  STSM.16.M88.4 [R97+0x2400], R52 ;  /* 0x0024003461007844 */ /* 0x0003e20000000200 */
[----:B------:R-:W-:Y:S01]  /*7530*/  FFMA R19, R41, R40, R19 ;  /* 0x0000002829137223 */ /* 0x000fe20000000013 */
[----:B------:R-:W-:Y:S01]  /*7540*/  LOP3.LUT R40, R65, 0xffff0000, RZ, 0xc0, !PT ;  /* 0xffff000041287812 */ /* 0x000fe200078ec0ff */
[----:B------:R-:W-:Y:S01]  /*7550*/  FFMA R16, R41, R43, R16 ;  /* 0x0000002b29107223 */ /* 0x000fe20000000010 */
[----:B------:R-:W-:Y:S01]  /*7560*/  SHF.L.U32 R43, R67, 0x10, RZ ;  /* 0x00000010432b7819 */ /* 0x000fe200000006ff */
[----:B------:R-:W-:Y:S01]  /*7570*/  FMUL R18, R38, R22 ;  /* 0x0000001626127220 */ /* 0x000fe20000400000 */
[----:B------:R-:W-:Y:S01]  /*7580*/  F2FP.BF16.F32.PACK_AB R71, R19, R14 ;  /* 0x0000000e1347723e */ /* 0x000fe200000010ff */
[C---:B------:R-:W-:Y:S01]  /*7590*/  FFMA R17, R41.reuse, R42, R17 ;  /* 0x0000002a29117223 */ /* 0x040fe20000000011 */
[----:B------:R-:W-:Y:S01]  /*75a0*/  SHF.L.U32 R42, R66, 0x10, RZ ;  /* 0x00000010422a7819 */ /* 0x000fe200000006ff */
[C---:B------:R-:W-:Y:S01]  /*75b0*/  FMUL R23, R38.reuse, R23 ;  /* 0x0000001726177220 */ /* 0x040fe20000400000 */
[----:B------:R-:W-:Y:S01]  /*75c0*/  FMUL R20, R38, R24 ;  /* 0x0000001826147220 */ /* 0x000fe20000400000 */
[----:B------:R-:W-:Y:S01]  /*75d0*/  FFMA R18, R41, R45, R18 ;  /* 0x0000002d29127223 */ /* 0x000fe20000000012 */
[----:B------:R-:W-:Y:S01]  /*75e0*/  SHF.L.U32 R45, R75, 0x10, RZ ;  /* 0x000000104b2d7819 */ /* 0x000fe200000006ff */
[C---:B------:R-:W-:Y:S01]  /*75f0*/  FFMA R23, R41.reuse, R40, R23 ;  /* 0x0000002829177223 */ /* 0x040fe20000000017 */
[----:B------:R-:W-:Y:S01]  /*7600*/  LOP3.LUT R40, R66, 0xffff0000, RZ, 0xc0, !PT ;  /* 0xffff000042287812 */ /* 0x000fe200078ec0ff */
[----:B------:R-:W-:Y:S01]  /*7610*/  FFMA R20, R41, R42, R20 ;  /* 0x0000002a29147223 */ /* 0x000fe20000000014 */
[----:B------:R-:W-:Y:S01]  /*7620*/  LOP3.LUT R42, R67, 0xffff0000, RZ, 0xc0, !PT ;  /* 0xffff0000432a7812 */ /* 0x000fe200078ec0ff */
[C---:B------:R-:W-:Y:S01]  /*7630*/  FMUL R21, R38.reuse, R25 ;  /* 0x0000001926157220 */ /* 0x040fe20000400000 */
[C---:B------:R-:W-:Y:S01]  /*7640*/  FMUL R22, R38.reuse, R26 ;  /* 0x0000001a26167220 */ /* 0x040fe20000400000 */
[C---:B------:R-:W-:Y:S01]  /*7650*/  FMUL R27, R38.reuse, R27 ;  /* 0x0000001b261b7220 */ /* 0x040fe20000400000 */
[----:B------:R-:W-:Y:S01]  /*7660*/  FMUL R24, R38, R28 ;  /* 0x0000001c26187220 */ /* 0x000fe20000400000 */
[C---:B------:R-:W-:Y:S01]  /*7670*/  FFMA R21, R41.reuse, R40, R21 ;  /* 0x0000002829157223 */ /* 0x040fe20000000015 */
[C---:B------:R-:W-:Y:S01]  /*7680*/  SHF.L.U32 R40, R72.reuse, 0x10, RZ ;  /* 0x0000001048287819 */ /* 0x040fe200000006ff */
[----:B------:R-:W-:Y:S01]  /*7690*/  FFMA R22, R41, R43, R22 ;  /* 0x0000002b29167223 */ /* 0x000fe20000000016 */
[----:B------:R-:W-:Y:S01]  /*76a0*/  SHF.L.U32 R43, R73, 0x10, RZ ;  /* 0x00000010492b7819 */ /* 0x000fe200000006ff */
[----:B------:R2:W-:Y:S01]  /*76b0*/  STSM.16.M88.4 [R96+0x2400], R68 ;  /* 0x0024004460007844 */ /* 0x0005e20000000200 */
[C---:B------:R-:W-:Y:S01]  /*76c0*/  FFMA R27, R41.reuse, R42, R27 ;  /* 0x0000002a291b7223 */ /* 0x040fe2000000001b */
[----:B------:R-:W-:Y:S01]  /*76d0*/  LOP3.LUT R42, R72, 0xffff0000, RZ, 0xc0, !PT ;  /* 0xffff0000482a7812 */ /* 0x000fe200078ec0ff */
[C---:B------:R-:W-:Y:S01]  /*76e0*/  FMUL R25, R38.reuse, R29 ;  /* 0x0000001d26197220 */ /* 0x040fe20000400000 */
[C---:B------:R-:W-:Y:S01]  /*76f0*/  FMUL R26, R38.reuse, R30 ;  /* 0x0000001e261a7220 */ /* 0x040fe20000400000 */
[----:B------:R-:W-:Y:S01]  /*7700*/  FFMA R24, R41, R40, R24 ;  /* 0x0000002829187223 */ /* 0x000fe20000000018 */
[----:B------:R-:W-:Y:S01]  /*7710*/  LOP3.LUT R40, R73, 0xffff0000, RZ, 0xc0, !PT ;  /* 0xffff000049287812 */ /* 0x000fe200078ec0ff */
[C---:B------:R-:W-:Y:S01]  /*7720*/  FFMA R25, R41.reuse, R42, R25 ;  /* 0x0000002a29197223 */ /* 0x040fe20000000019 */
[C---:B------:R-:W-:Y:S01]  /*7730*/  FFMA R26, R41.reuse, R43, R26 ;  /* 0x0000002b291a7223 */ /* 0x040fe2000000001a */
[----:B------:R-:W-:Y:S01]  /*7740*/  FMUL R31, R38, R31 ;  /* 0x0000001f261f7220 */ /* 0x000fe20000400000 */
[----:B------:R-:W-:Y:S01]  /*7750*/  SHF.L.U32 R43, R74, 0x10, RZ ;  /* 0x000000104a2b7819 */ /* 0x000fe200000006ff */
[----:B------:R-:W-:Y:S01]  /*7760*/  FMUL R28, R38, R32 ;  /* 0x00000020261c7220 */ /* 0x000fe20000400000 */
[----:B------:R-:W-:Y:S01]  /*7770*/  LOP3.LUT R42, R74, 0xffff0000, RZ, 0xc0, !PT ;  /* 0xffff00004a2a7812 */ /* 0x000fe200078ec0ff */
[C---:B------:R-:W-:Y:S01]  /*7780*/  FMUL R29, R38.reuse, R33 ;  /* 0x00000021261d7220 */ /* 0x040fe20000400000 */
[C---:B------:R-:W-:Y:S01]  /*7790*/  FMUL R30, R38.reuse, R34 ;  /* 0x00000022261e7220 */ /* 0x040fe20000400000 */
[C---:B------:R-:W-:Y:S01]  /*77a0*/  FFMA R31, R41.reuse, R40, R31 ;  /* 0x00000028291f7223 */ /* 0x040fe2000000001f */
[----:B------:R-:W-:Y:S01]  /*77b0*/  FMUL R35, R38, R35 ;  /* 0x0000002326237220 */ /* 0x000fe20000400000 */
[C---:B------:R-:W-:Y:S01]  /*77c0*/  FFMA R28, R41.reuse, R43, R28 ;  /* 0x0000002b291c7223 */ /* 0x040fe2000000001c */
[C---:B------:R-:W-:Y:S01]  /*77d0*/  FFMA R29, R41.reuse, R42, R29 ;  /* 0x0000002a291d7223 */ /* 0x040fe2000000001d */
[C---:B------:R-:W-:Y:S01]  /*77e0*/  FFMA R30, R41.reuse, R45, R30 ;  /* 0x0000002d291e7223 */ /* 0x040fe2000000001e */
[----:B------:R-:W-:Y:S01]  /*77f0*/  FFMA R35, R41, R44, R35 ;  /* 0x0000002c29237223 */ /* 0x000fe20000000023 */
[----:B-1----:R-:W-:Y:S02]  /*7800*/  F2FP.BF16.F32.PACK_AB R52, R17, R16 ;  /* 0x000000101134723e */ /* 0x002fe400000010ff */
[----:B------:R-:W-:Y:S02]  /*7810*/  F2FP.BF16.F32.PACK_AB R53, R23, R18 ;  /* 0x000000121735723e */ /* 0x000fe400000010ff */
[----:B------:R-:W-:Y:S02]  /*7820*/  F2FP.BF16.F32.PACK_AB R54, R21, R20 ;  /* 0x000000141536723e */ /* 0x000fe400000010ff */
[----:B------:R-:W-:Y:S02]  /*7830*/  F2FP.BF16.F32.PACK_AB R55, R27, R22 ;  /* 0x000000161b37723e */ /* 0x000fe400000010ff */
[----:B------:R-:W-:Y:S02]  /*7840*/  F2FP.BF16.F32.PACK_AB R104, R25, R24 ;  /* 0x000000181968723e */ /* 0x000fe400000010ff */
[----:B------:R-:W-:Y:S01]  /*7850*/  F2FP.BF16.F32.PACK_AB R105, R31, R26 ;  /* 0x0000001a1f69723e */ /* 0x000fe200000010ff */
[----:B------:R2:W-:Y:S01]  /*7860*/  STSM.16.M88.4 [R99+0x2000], R52 ;  /* 0x0020003463007844 */ /* 0x0005e20000000200 */
[----:B------:R-:W-:Y:S02]  /*7870*/  F2FP.BF16.F32.PACK_AB R106, R29, R28 ;  /* 0x0000001c1d6a723e */ /* 0x000fe400000010ff */
[----:B------:R-:W-:Y:S05]  /*7880*/  F2FP.BF16.F32.PACK_AB R107, R35, R30 ;  /* 0x0000001e236b723e */ /* 0x000fea00000010ff */
[----:B------:R2:W-:Y:S01]  /*7890*/  STSM.16.M88.4 [R100+0x2000], R104 ;  /* 0x0020006864007844 */ /* 0x0005e20000000200 */
[----:B------:R-:W-:Y:S01]  /*78a0*/  @!PT LDS RZ, [RZ] ;  /* 0x00000000fffff984 */ /* 0x000fe20000000800 */
[----:B------:R-:W-:Y:S01]  /*78b0*/  @!PT LDS RZ, [RZ] ;  /* 0x00000000fffff984 */ /* 0x000fe20000000800 */
[----:B------:R-:W-:Y:S01]  /*78c0*/  @!PT LDS RZ, [RZ] ;  /* 0x00000000fffff984 */ /* 0x000fe20000000800 */
[----:B------:R-:W-:Y:S01]  /*78d0*/  @!PT LDS RZ, [RZ] ;  /* 0x00000000fffff984 */ /* 0x000fe20000000800 */
[----:B------:R1:W-:Y:S07]  /*78e0*/  MEMBAR.ALL.CTA ;  /* 0x0000000000007992 */ /* 0x0003ee0000008000 */
[----:B-1----:R-:W1:Y:S02]  /*78f0*/  FENCE.VIEW.ASYNC.S ;  /* 0x00000000000073c6 */ /* 0x002e640000000000 */
[----:B-1----:R-:W-:Y:S06]  /*7900*/  BAR.SYNC.DEFER_BLOCKING 0x1, 0x80 ;  /* 0x0042000000007b1d */ /* 0x002fec0000010000 */
[----:B------:R-:W-:Y:S05]  /*7910*/  @P0 BRA `(.L_x_114) ;  /* 0x0000000000280947 */ /* 0x000fea0003800000 */
[----:B------:R-:W1:Y:S01]  /*7920*/  LDCU.64 UR6, c[0x0][0x348] ;  /* 0x00006900ff0677ac */ /* 0x000e620008000a00 */
[----:B------:R-:W-:Y:S02]  /*7930*/  UIADD3 UR9, UPT, UPT, UR49, 0x40, URZ ;  /* 0x0000004031097890 */ /* 0x000fe4000fffe0ff */
[----:B------:R-:W-:Y:S01]  /*7940*/  UIADD3 UR8, UPT, UPT, UR44, 0x2400, URZ ;  /* 0x000024002c087890 */ /* 0x000fe2000fffe0ff */
[----:B------:R-:W-:Y:S01]  /*7950*/  UMOV UR10, UR50 ;  /* 0x00000032000a7c82 */ /* 0x000fe20008000000 */
[----:B------:R-:W-:Y:S01]  /*7960*/  UMOV UR11, UR36 ;  /* 0x00000024000b7c82 */ /* 0x000fe20008000000 */
[----:B-1----:R-:W-:Y:S04]  /*7970*/  UIADD3 UR4, UP0, UPT, UR6, 0x680, URZ ;  /* 0x0000068006047890 */ /* 0x002fe8000ff1e0ff */
[----:B------:R-:W-:Y:S09]  /*7980*/  UIADD3.X UR5, UPT, UPT, URZ, UR7, URZ, UP0, !UPT ;  /* 0x00000007ff057290 */ /* 0x000ff200087fe4ff */
[----:B------:R1:W-:Y:S01]  /*7990*/  UTMASTG.3D [UR8], [UR4] ;  /* 0x00000008040073b5 */ /* 0x0003e20008010000 */
[----:B------:R0:W-:Y:S01]  /*79a0*/  UTMACMDFLUSH ;  /* 0x00000000000079b7 */ /* 0x0001e20000000000 */
[----:B-1----:R-:W-:Y:S04]  /*79b0*/  DEPBAR.LE SB0, 0x1 ;  /* 0x000080400000791a */ /* 0x002fe80000000000 */
.L_x_114:
[----:B------:R-:W-:Y:S05]  /*79c0*/  BSYNC.RECONVERGENT B0 ;  /* 0x0000000000007941 */ /* 0x000fea0003800200 */
.L_x_113:
[----:B------:R-:W-:Y:S01]  /*79d0*/  BAR.SYNC.DEFER_BLOCKING 0x1, 0x80 ;  /* 0x0042000000007b1d */ /* 0x000fe20000010000 */
[----:B------:R-:W-:Y:S04]  /*79e0*/  UIADD3 UR4, UPT, UPT, UR46, 0x1, URZ ;  /* 0x000000012e047890 */ /* 0x000fe8000fffe0ff */
[----:B------:R-:W-:Y:S04]  /*79f0*/  UISETP.NE.AND UP0, UPT, UR4, 0x4, UPT ;  /* 0x000000040400788c */ /* 0x000fe8000bf05270 */
[----:B------:R-:W-:Y:S01]  /*7a00*/  USEL UR45, UR4, URZ, UP0 ;  /* 0x000000ff042d7287 */ /* 0x000fe20008000000 */
[----:B------:R1:W-:Y:S01]  /*7a10*/  @P6 SYNCS.ARRIVE.TRANS64.RED.A1T0 RZ, [R102+URZ], RZ ;  /* 0x000000ff66ff69a7 */ /* 0x0003e200081004ff */
[----:B------:R-:W-:Y:S01]  /*7a20*/  BSSY B1, `(.L_x_115) ;  /* 0x0000018000017945 */ /* 0x000fe20003800000 */
[----:B------:R-:W3:Y:S02]  /*7a30*/  @P6 SYNCS.PHASECHK.TRANS64.TRYWAIT P0, [R63+URZ+0x30], R108 ;  /* 0x0000306c3f0065a7 */ /* 0x000ee400080011ff */
[----:B---3--:R-:W-:Y:S01]  /*7a40*/  @P6 SEL R60, RZ, 0x1, !P0 ;  /* 0x00000001ff3c6807 */ /* 0x008fe20004000000 */
[----:B-1----:R-:W-:Y:S06]  /*7a50*/  @!P6 BRA `(.L_x_116) ;  /* 0x000000000050e947 */ /* 0x002fec0003800000 */
        /* <DEDUP_REMOVED lines=8> */
[----:B------:R-:W-:Y:S04]  /*7ae0*/  SHF.L.U32 R4, R91, 0x1f, RZ ;  /* 0x0000001f5b047819 */ /* 0x000fe800000006ff */
[----:B------:R-:W1:Y:S02]  /*7af0*/  SYNCS.PHASECHK.TRANS64.TRYWAIT P0, [R63+URZ+0x30], R4 ;  /* 0x000030043f0075a7 */ /* 0x000e6400080011ff */
[----:B-1----:R-:W-:Y:S05]  /*7b00*/  @!P0 BRA `(.L_x_119) ;  /* 0x00000024006c8947 */ /* 0x002fea0003800000 */
.L_x_118:
[----:B------:R-:W-:Y:S05]  /*7b10*/  BSYNC B0 ;  /* 0x0000000000007941 */ /* 0x000fea0003800000 */
.L_x_117:
[----:B------:R-:W-:Y:S02]  /*7b20*/  ISETP.NE.AND P0, PT, R61, RZ, PT ;  /* 0x000000ff3d00720c */ /* 0x000fe40003f05270 */
[----:B------:R-:W-:Y:S11]  /*7b30*/  IADD3 R46, PT, PT, R46, 0x1, RZ ;  /* 0x000000012e2e7810 */ /* 0x000ff60007ffe0ff */
[----:B-1----:R-:W-:Y:S01]  /*7b40*/  @P0 IMAD.IADD R4, R92, 0x1, R3 ;  /* 0x000000015c040824 */ /* 0x002fe200078e0203 */
[----:B------:R-:W-:Y:S05]  /*7b50*/  @P0 WARPSYNC.ALL ;  /* 0x0000000000000948 */ /* 0x000fea0003800000 */
[----:B------:R1:W3:Y:S04]  /*7b60*/  @P0 LDSM.16.M88.4 R48, [R2+UR44+0x400] ;  /* 0x0004002c0230083b */ /* 0x0002e80008000200 */
[----:B------:R1:W4:Y:S04]  /*7b70*/  @P0 LDSM.16.M88.4 R56, [R0+0x400] ;  /* 0x000400000038083b */ /* 0x0003280000000200 */
[----:B------:R1:W1:Y:S04]  /*7b80*/  @P0 LDSM.16.M88.4 R64, [R3+0x400] ;  /* 0x000400000340083b */ /* 0x0002680000000200 */
[----:B------:R1:W1:Y:S02]  /*7b90*/  @P0 LDSM.16.M88.4 R72, [R4+0x400] ;  /* 0x000400000448083b */ /* 0x0002640000000200 */
.L_x_116:
[----:B------:R-:W-:Y:S05]  /*7ba0*/  BSYNC B1 ;  /* 0x0000000000017941 */ /* 0x000fea0003800000 */
.L_x_115:
[----:B-1----:R-:W-:Y:S05]  /*7bb0*/  VIADD R3, R39, 0x80 ;  /* 0x0000008027037836 */ /* 0x002fea0000000000 */
[----:B------:R-:W-:Y:S04]  /*7bc0*/  SHF.R.U32.HI R3, RZ, 0x15, R3 ;  /* 0x00000015ff037819 */ /* 0x000fe80000011603 */
[----:B------:R-:W-:Y:S11]  /*7bd0*/  LOP3.LUT P0, RZ, R3, 0x3, R82, 0x48, !PT ;  /* 0x0000000303ff7812 */ /* 0x000ff60007804852 */
[----:B------:R-:W-:Y:S02]  /*7be0*/  @!UPT UIADD3 URZ, UPT, UPT, URZ, URZ, URZ ;  /* 0x000000fffffff290 */ /* 0x000fe4000fffe0ff */
[----:B------:R-:W-:Y:S05]  /*7bf0*/  @!P0 BRA `(.L_x_120) ;  /* 0x0000000000408947 */ /* 0x000fea0003800000 */
[----:B------:R-:W1:Y:S01]  /*7c00*/  LDCU.64 UR8, c[0x4][0x70] ;  /* 0x01000e00ff0877ac */ /* 0x000e620008000a00 */
[----:B------:R-:W-:Y:S01]  /*7c10*/  MOV R3, 0x0 ;  /* 0x0000000000037802 */ /* 0x000fe20000000f00 */
[----:B------:R-:W-:Y:S02]  /*7c20*/  HFMA2 R12, -RZ, RZ, 0, 5.9604644775390625e-08 ;  /* 0x00000001ff0c7431 */ /* 0x000fe400000001ff */
[----:B------:R-:W-:Y:S02]  /*7c30*/  IMAD.MOV.U32 R8, RZ, RZ, 0x192 ;  /* 0x00000192ff087424 */ /* 0x000fe400078e00ff */
[----:B------:R-:W-:Y:S01]  /*7c40*/  IMAD.MOV.U32 R13, RZ, RZ, RZ ;  /* 0x000000ffff0d7224 */ /* 0x000fe200078e00ff */
[----:B------:R-:W5:Y:S01]  /*7c50*/  LDCU.64 UR6, c[0x4][0x78] ;  /* 0x01000f00ff0677ac */ /* 0x000f620008000a00 */
[----:B------:R-:W2:Y:S01]  /*7c60*/  LDC.64 R2, c[0x4][R3] ;  /* 0x0100000003027b82 */ /* 0x000ea20000000a00 */
[----:B------:R-:W3:Y:S01]  /*7c70*/  LDCU.64 UR4, c[0x4][0x10] ;  /* 0x01000200ff0477ac */ /* 0x000ee20008000a00 */
[----:B-1----:R-:W-:Y:S01]  /*7c80*/  MOV R5, UR9 ;  /* 0x0000000900057c02 */ /* 0x002fe20008000f00 */
[----:B------:R-:W-:Y:S01]  /*7c90*/  IMAD.U32 R4, RZ, RZ, UR8 ;  /* 0x00000008ff047e24 */ /* 0x000fe2000f8e00ff */
[----:B-----5:R-:W-:Y:S01]  /*7ca0*/  MOV R7, UR7 ;  /* 0x0000000700077c02 */ /* 0x020fe20008000f00 */
[----:B------:R-:W-:Y:S01]  /*7cb0*/  IMAD.U32 R6, RZ, RZ, UR6 ;  /* 0x00000006ff067e24 */ /* 0x000fe2000f8e00ff */
[----:B---3--:R-:W-:Y:S01]  /*7cc0*/  MOV R11, UR5 ;  /* 0x00000005000b7c02 */ /* 0x008fe20008000f00 */
[----:B------:R-:W-:Y:S02]  /*7cd0*/  IMAD.U32 R10, RZ, RZ, UR4 ;  /* 0x00000004ff0a7e24 */ /* 0x000fe4000f8e00ff */
[----:B------:R-:W-:Y:S07]  /*7ce0*/  LEPC R20, `(.L_x_120) ;  /* 0x000000001014794e */ /* 0x000fee0000000000 */
[----:B--2-4-:R-:W-:Y:S05]  /*7cf0*/  CALL.ABS.NOINC R2 ;  /* 0x0000000002007343 */ /* 0x014fea0003c00000 */
.L_x_120:
[C---:B---3--:R-:W-:Y:S01]  /*7d00*/  SHF.L.U32 R40, R48.reuse, 0x10, RZ ;  /* 0x0000001030287819 */ /* 0x048fe200000006ff */
[----:B------:R-:W-:Y:S05]  /*7d10*/  WARPSYNC.ALL ;  /* 0x0000000000007948 */ /* 0x000fea0003800000 */
[----:B------:R-:W-:Y:S01]  /*7d20*/  R2UR UR4, R39 ;  /* 0x00000000270472ca */ /* 0x000fe200000e0000 */
[----:B------:R-:W-:Y:S01]  /*7d30*/  BSSY.RECONVERGENT B0, `(.L_x_121) ;  /* 0x000008f000007945 */ /* 0x000fe20003800200 */
[----:B------:R-:W-:Y:S02]  /*7d40*/  LOP3.LUT R43, R48, 0xffff0000, RZ, 0xc0, !PT ;  /* 0xffff0000302b7812 */ /* 0x000fe400078ec0ff */
[----:B------:R-:W-:Y:S02]  /*7d50*/  SHF.L.U32 R42, R49, 0x10, RZ ;  /* 0x00000010312a7819 */ /* 0x000fe400000006ff */
[C---:B------:R-:W-:Y:S02]  /*7d60*/  SHF.L.U32 R45, R51.reuse, 0x10, RZ ;  /* 0x00000010332d7819 */ /* 0x040fe400000006ff */
[----:B------:R-:W-:Y:S02]  /*7d70*/  LOP3.LUT R44, R51, 0xffff0000, RZ, 0xc0, !PT ;  /* 0xffff0000332c7812 */ /* 0x000fe400078ec0ff */
[----:B------:R-:W-:Y:S02]  /*7d80*/  ISETP.NE.AND P6, PT, R95, RZ, PT ;  /* 0x000000ff5f00720c */ /* 0x000fe40003fc5270 */
[----:B------:R-:W-:Y:S01]  /*7d90*/  ISETP.NE.AND P0, PT, R94, RZ, PT ;  /* 0x000000ff5e00720c */ /* 0x000fe20003f05270 */
[----:B------:R-:W1:Y:S01]  /*7da0*/  LDTM.16dp256bit.x8 R4, tmem[UR4+0x80] ;  /* 0x00008004000479ee */ /* 0x000e6200081a0000 */
[----:B------:R-:W-:Y:S02]  /*7db0*/  MOV R63, UR45 ;  /* 0x0000002d003f7c02 */ /* 0x000fe40008000f00 */
[----:B------:R-:W-:Y:S07]  /*7dc0*/  LEA R108, R46, UR44, 0x3 ;  /* 0x0000002c2e6c7c11 */ /* 0x000fee000f8e18ff */
[----:B------:R-:W-:Y:S04]  /*7dd0*/  @P6 LEA R63, R63, UR44, 0x3 ;  /* 0x0000002c3f3f6c11 */ /* 0x000fe8000f8e18ff */
[----:B------:R-:W-:Y:S02]  /*7de0*/  @P6 IADD3 R102, PT, PT, R63, 0x50, RZ ;  /* 0x000000503f666810 */ /* 0x000fe40007ffe0ff */
[----:B------:R-:W-:Y:S02]  /*7df0*/  @P6 SHF.L.U32 R63, R91, 0x1f, RZ ;  /* 0x0000001f5b3f6819 */ /* 0x000fe400000006ff */
[----:B------:R-:W-:Y:S01]  /*7e00*/  @P6 PRMT R102, R101, 0x654, R102 ;  /* 0x0000065465666816 */ /* 0x000fe20000000066 */
[C---:B-1----:R-:W-:Y:S01]  /*7e10*/  FMUL R0, R38.reuse, R4 ;  /* 0x0000000426007220 */ /* 0x042fe20000400000 */
[C---:B------:R-:W-:Y:S01]  /*7e20*/  FMUL R2, R38.reuse, R5 ;  /* 0x0000000526027220 */ /* 0x040fe20000400000 */
[C---:B------:R-:W-:Y:S01]  /*7e30*/  FMUL R3, R38.reuse, R6 ;  /* 0x0000000626037220 */ /* 0x040fe20000400000 */
        /* <DEDUP_REMOVED lines=8> */
[----:B--2---:R-:W-:Y:S01]  /*7ec0*/  F2FP.BF16.F32.PACK_AB R68, R2, R0 ;  /* 0x000000000244723e */ /* 0x004fe200000010ff */
[----:B------:R-:W-:Y:S01]  /*7ed0*/  FMUL R5, R38, R9 ;  /* 0x0000000926057220 */ /* 0x000fe20000400000 */
[C---:B------:R-:W-:Y:S01]  /*7ee0*/  FFMA R7, R41.reuse, R40, R7 ;  /* 0x0000002829077223 */ /* 0x040fe20000000007 */
[----:B----4-:R-:W-:Y:S01]  /*7ef0*/  SHF.L.U32 R40, R56, 0x10, RZ ;  /* 0x0000001038287819 */ /* 0x010fe200000006ff */
[C---:B------:R-:W-:Y:S01]  /*7f00*/  FMUL R6, R38.reuse, R10 ;  /* 0x0000000a26067220 */ /* 0x040fe20000400000 */
[C---:B------:R-:W-:Y:S01]  /*7f10*/  FMUL R11, R38.reuse, R11 ;  /* 0x0000000b260b7220 */ /* 0x040fe20000400000 */
[----:B------:R-:W-:Y:S01]  /*7f20*/  FFMA R4, R41, R43, R4 ;  /* 0x0000002b29047223 */ /* 0x000fe20000000004 */
[----:B------:R-:W-:Y:S01]  /*7f30*/  SHF.L.U32 R43, R57, 0x10, RZ ;  /* 0x00000010392b7819 */ /* 0x000fe200000006ff */
[----:B------:R-:W-:Y:S01]  /*7f40*/  FMUL R8, R38, R12 ;  /* 0x0000000c26087220 */ /* 0x000fe20000400000 */
[----:B------:R-:W-:Y:S01]  /*7f50*/  F2FP.BF16.F32.PACK_AB R69, R7, R3 ;  /* 0x000000030745723e */ /* 0x000fe200000010ff */
[C---:B------:R-:W-:Y:S01]  /*7f60*/  FFMA R5, R41.reuse, R42, R5 ;  /* 0x0000002a29057223 */ /* 0x040fe20000000005 */
[----:B------:R-:W-:Y:S01]  /*7f70*/  LOP3.LUT R42, R56, 0xffff0000, RZ, 0xc0, !PT ;  /* 0xffff0000382a7812 */ /* 0x000fe200078ec0ff */
[----:B------:R-:W-:Y:S01]  /*7f80*/  FFMA R6, R41, R45, R6 ;  /* 0x0000002d29067223 */ /* 0x000fe20000000006 */
[----:B------:R-:W-:Y:S01]  /*7f90*/  SHF.L.U32 R45, R65, 0x10, RZ ;  /* 0x00000010412d7819 */ /* 0x000fe200000006ff */
[----:B------:R-:W-:Y:S01]  /*7fa0*/  FFMA R11, R41, R44, R11 ;  /* 0x0000002c290b7223 */ /* 0x000fe2000000000b */
[----:B------:R-:W-:Y:S01]  /*7fb0*/  F2FP.BF16.F32.PACK_AB R70, R5, R4 ;  /* 0x000000040546723e */ /* 0x000fe200000010ff */
[----:B------:R-:W-:Y:S01]  /*7fc0*/  FFMA R8, R41, R40, R8 ;  /* 0x0000002829087223 */ /* 0x000fe20000000008 */
[----:B------:R-:W-:Y:S01]  /*7fd0*/  LOP3.LUT R40, R57, 0xffff0000, RZ, 0xc0, !PT ;  /* 0xffff000039287812 */ /* 0x000fe200078ec0ff */
[C---:B------:R-:W-:Y:S01]  /*7fe0*/  FMUL R9, R38.reuse, R13 ;  /* 0x0000000d26097220 */ /* 0x040fe20000400000 */
[----:B------:R-:W-:Y:S01]  /*7ff0*/  F2FP.BF16.F32.PACK_AB R71, R11, R6 ;  /* 0x000000060b47723e */ /* 0x000fe200000010ff */
[C---:B------:R-:W-:Y:S01]  /*8000*/  FMUL R10, R38.reuse, R14 ;  /* 0x0000000e260a7220 */ /* 0x040fe20000400000 */
[----:B------:R-:W-:Y:S01]  /*8010*/  LOP3.LUT R44, R75, 0xffff0000, RZ, 0xc0, !PT ;  /* 0xffff00004b2c7812 */ /* 0x000fe200078ec0ff */
[----:B------:R-:W-:Y:S01]  /*8020*/  FMUL R15, R38, R15 ;  /* 0x0000000f260f7220 */ /* 0x000fe20000400000 */
        /* <DEDUP_REMOVED lines=8> */
[----:B------:R-:W-:Y:S01]  /*80b0*/  FMUL R13, R38, R17 ;  /* 0x00000011260d7220 */ /* 0x000fe20000400000 */
[----:B------:R-:W-:Y:S01]  /*80c0*/  F2FP.BF16.F32.PACK_AB R53, R15, R10 ;  /* 0x0000000a0f35723e */ /* 0x000fe200000010ff */
[C---:B------:R-:W-:Y:S01]  /*80d0*/  FFMA R12, R41.reuse, R42, R12 ;  /* 0x0000002a290c7223 */ /* 0x040fe2000000000c */
[----:B------:R-:W-:Y:S01]  /*80e0*/  LOP3.LUT R42, R64, 0xffff0000, RZ, 0xc0, !PT ;  /* 0xffff0000402a7812 */ /* 0x000fe200078ec0ff */
[C---:B------:R-:W-:Y:S01]  /*80f0*/  FMUL R14, R38.reuse, R18 ;  /* 0x00000012260e7220 */ /* 0x040fe20000400000 */
[----:B------:R-:W-:Y:S01]  /*8100*/  FFMA R13, R41, R40, R13 ;  /* 0x00000028290d7223 */ /* 0x000fe2000000000d */
[----:B------:R-:W-:Y:S01]  /*8110*/  LOP3.LUT R40, R59, 0xffff0000, RZ, 0xc0, !PT ;  /* 0xffff00003b287812 */ /* 0x000fe200078ec0ff */
[----:B------:R-:W-:Y:S01]  /*8120*/  FMUL R19, R38, R19 ;  /* 0x0000001326137220 */ /* 0x000fe20000400000 */
[----:B------:R-:W-:Y:S01]  /*8130*/  FFMA R14, R41, R43, R14 ;  /* 0x0000002b290e7223 */ /* 0x000fe2000000000e */
[----:B------:R-:W-:Y:S01]  /*8140*/  SHF.L.U32 R43, R64, 0x10, RZ ;  /* 0x00000010402b7819 */ /* 0x000fe200000006ff */
[C---:B------:R-:W-:Y:S01]  /*8150*/  FMUL R16, R38.reuse, R20 ;  /* 0x0000001426107220 */ /* 0x040fe20000400000 */
[----:B------:R-:W-:Y:S01]  /*8160*/  F2FP.BF16.F32.PACK_AB R54, R13, R12 ;  /* 0x0000000c0d36723e */ /* 0x000fe200000010ff */
[----:B------:R1:W-:Y:S01]  /*8170*/  STSM.16.M88.4 [R97+0x4400], R68 ;  /* 0x0044004461007844 */ /* 0x0003e20000000200 */
        /* <DEDUP_REMOVED lines=24> */
[----:B------:R2:W-:Y:S01]  /*8300*/  STSM.16.M88.4 [R96+0x4400], R52 ;  /* 0x0044003460007844 */ /* 0x0005e20000000200 */
[----:B------:R-:W-:Y:S01]  /*8310*/  FFMA R27, R41, R42, R27 ;  /* 0x0000002a291b7223 */ /* 0x000fe2000000001b */
[----:B------:R-:W-:Y:S01]  /*8320*/  LOP3.LUT R42, R72, 0xffff0000, RZ, 0xc0, !PT ;  /* 0xffff0000482a7812 */ /* 0x000fe200078ec0ff */
[C---:B------:R-:W-:Y:S01]  /*8330*/  FMUL R24, R38.reuse, R28 ;  /* 0x0000001c26187220 */ /* 0x040fe20000400000 */
[C---:B------:R-:W-:Y:S01]  /*8340*/  FMUL R25, R38.reuse, R29 ;  /* 0x0000001d26197220 */ /* 0x040fe20000400000 */
[C---:B------:R-:W-:Y:S01]  /*8350*/  FMUL R26, R38.reuse, R30 ;  /* 0x0000001e261a7220 */ /* 0x040fe20000400000 */
[----:B-1----:R-:W-:Y:S01]  /*8360*/  F2FP.BF16.F32.PACK_AB R68, R17, R16 ;  /* 0x000000101144723e */ /* 0x002fe200000010ff */
[C---:B------:R-:W-:Y:S01]  /*8370*/  FFMA R24, R41.reuse, R40, R24 ;  /* 0x0000002829187223 */ /* 0x040fe20000000018 */
[C---:B------:R-:W-:Y:S01]  /*8380*/  FFMA R25, R41.reuse, R42, R25 ;  /* 0x0000002a29197223 */ /* 0x040fe20000000019 */
[----:B------:R-:W-:Y:S01]  /*8390*/  FFMA R26, R41, R43, R26 ;  /* 0x0000002b291a7223 */ /* 0x000fe2000000001a */
[----:B------:R-:W-:Y:S01]  /*83a0*/  LOP3.LUT R40, R73, 0xffff0000, RZ, 0xc0, !PT ;  /* 0xffff000049287812 */ /* 0x000fe200078ec0ff */
        /* <DEDUP_REMOVED lines=39> */
.L_x_122:
[----:B------:R-:W-:Y:S05]  /*8620*/  BSYNC.RECONVERGENT B0 ;  /* 0x0000000000007941 */ /* 0x000fea0003800200 */
.L_x_121:
        /* <DEDUP_REMOVED lines=20> */
.L_x_126:
[----:B------:R-:W-:Y:S05]  /*8770*/  BSYNC B0 ;  /* 0x0000000000007941 */ /* 0x000fea0003800000 */
.L_x_125:
[----:B------:R-:W-:Y:S11]  /*8780*/  ISETP.NE.AND P0, PT, R61, RZ, PT ;  /* 0x000000ff3d00720c */ /* 0x000ff60003f05270 */
[----:B------:R-:W-:Y:S02]  /*8790*/  @!UPT UIADD3 URZ, UPT, UPT, URZ, URZ, URZ ;  /* 0x000000fffffff290 */ /* 0x000fe4000fffe0ff */
[----:B------:R-:W-:Y:S01]  /*87a0*/  @P0 IADD3 R2, PT, PT, R92, R5, RZ ;  /* 0x000000055c020210 */ /* 0x000fe20007ffe0ff */
[----:B------:R-:W-:Y:S05]  /*87b0*/  @P0 WARPSYNC.ALL ;  /* 0x0000000000000948 */ /* 0x000fea0003800000 */
[----:B------:R3:W4:Y:S04]  /*87c0*/  @P0 LDSM.16.M88.4 R48, [R46+UR44+0x400] ;  /* 0x0004002c2e30083b */ /* 0x0007280008000200 */
[----:B------:R3:W1:Y:S04]  /*87d0*/  @P0 LDSM.16.M88.4 R56, [R0+0x400] ;  /* 0x000400000038083b */ /* 0x0006680000000200 */
[----:B------:R3:W1:Y:S04]  /*87e0*/  @P0 LDSM.16.M88.4 R64, [R5+0x400] ;  /* 0x000400000540083b */ /* 0x0006680000000200 */
[----:B------:R3:W1:Y:S02]  /*87f0*/  @P0 LDSM.16.M88.4 R72, [R2+0x400] ;  /* 0x000400000248083b */ /* 0x0006640000000200 */
.L_x_124:
[----:B------:R-:W-:Y:S05]  /*8800*/  BSYNC B1 ;  /* 0x0000000000017941 */ /* 0x000fea0003800000 */
.L_x_123:
        /* <DEDUP_REMOVED lines=11> */
[----:B---3--:R-:W3:Y:S01]  /*88c0*/  LDC.64 R2, c[0x4][R3] ;  /* 0x0100000003027b82 */ /* 0x008ee20000000a00 */
[----:B------:R-:W2:Y:S01]  /*88d0*/  LDCU.64 UR4, c[0x4][0x10] ;  /* 0x01000200ff0477ac */ /* 0x000ea20008000a00 */
[----:B-1----:R-:W-:Y:S01]  /*88e0*/  MOV R5, UR9 ;  /* 0x0000000900057c02 */ /* 0x002fe20008000f00 */
[----:B------:R-:W-:Y:S01]  /*88f0*/  IMAD.U32 R4, RZ, RZ, UR8 ;  /* 0x00000008ff047e24 */ /* 0x000fe2000f8e00ff */
[----:B-----5:R-:W-:Y:S01]  /*8900*/  MOV R7, UR7 ;  /* 0x0000000700077c02 */ /* 0x020fe20008000f00 */
[----:B------:R-:W-:Y:S01]  /*8910*/  IMAD.U32 R6, RZ, RZ, UR6 ;  /* 0x00000006ff067e24 */ /* 0x000fe2000f8e00ff */
[----:B--2---:R-:W-:Y:S01]  /*8920*/  MOV R11, UR5 ;  /* 0x00000005000b7c02 */ /* 0x004fe20008000f00 */
[----:B------:R-:W-:Y:S02]  /*8930*/  IMAD.U32 R10, RZ, RZ, UR4 ;  /* 0x00000004ff0a7e24 */ /* 0x000fe4000f8e00ff */
[----:B------:R-:W-:Y:S07]  /*8940*/  LEPC R20, `(.L_x_128) ;  /* 0x000000001014794e */ /* 0x000fee0000000000 */
[----:B---34-:R-:W-:Y:S05]  /*8950*/  CALL.ABS.NOINC R2 ;  /* 0x0000000002007343 */ /* 0x018fea0003c00000 */
.L_x_128:
[----:B------:R-:W-:Y:S01]  /*8960*/  ISETP.NE.AND P0, PT, R94, RZ, PT ;  /* 0x000000ff5e00720c */ /* 0x000fe20003f05270 */
[----:B------:R-:W-:Y:S05]  /*8970*/  WARPSYNC.ALL ;  /* 0x0000000000007948 */ /* 0x000fea0003800000 */
[----:B------:R-:W-:Y:S01]  /*8980*/  R2UR UR4, R39 ;  /* 0x00000000270472ca */ /* 0x000fe200000e0000 */
[----:B------:R-:W1:Y:S01]  /*8990*/  S2UR UR6, SR_CgaCtaId ;  /* 0x00000000000679c3 */ /* 0x000e620000008800 */
[C---:B----4-:R-:W-:Y:S01]  /*89a0*/  SHF.L.U32 R40, R48.reuse, 0x10, RZ ;  /* 0x0000001030287819 */ /* 0x050fe200000006ff */
[----:B------:R-:W-:Y:S01]  /*89b0*/  BSSY.RECONVERGENT B0, `(.L_x_129) ;  /* 0x000008c000007945 */ /* 0x000fe20003800200 */
[----:B------:R-:W-:Y:S02]  /*89c0*/  LOP3.LUT R42, R48, 0xffff0000, RZ, 0xc0, !PT ;  /* 0xffff0000302a7812 */ /* 0x000fe400078ec0ff */
[C---:B------:R-:W-:Y:S02]  /*89d0*/  SHF.L.U32 R43, R49.reuse, 0x10, RZ ;  /* 0x00000010312b7819 */ /* 0x040fe400000006ff */
[----:B------:R-:W-:Y:S02]  /*89e0*/  LOP3.LUT R44, R49, 0xffff0000, RZ, 0xc0, !PT ;  /* 0xffff0000312c7812 */ /* 0x000fe400078ec0ff */
[C---:B------:R-:W-:Y:S02]  /*89f0*/  SHF.L.U32 R45, R50.reuse, 0x10, RZ ;  /* 0x00000010322d7819 */ /* 0x040fe400000006ff */
[----:B---3--:R-:W-:Y:S01]  /*8a00*/  LOP3.LUT R46, R50, 0xffff0000, RZ, 0xc0, !PT ;  /* 0xffff0000322e7812 */ /* 0x008fe200078ec0ff */
[----:B------:R-:W3:Y:S01]  /*8a10*/  LDTM.16dp256bit.x8 R4, tmem[UR4+0xc0] ;  /* 0x0000c004000479ee */ /* 0x000ee200081a0000 */
[C---:B------:R-:W-:Y:S01]  /*8a20*/  SHF.L.U32 R47, R51.reuse, 0x10, RZ ;  /* 0x00000010332f7819 */ /* 0x040fe200000006ff */
[----:B------:R-:W-:Y:S01]  /*8a30*/  NOP ;  /* 0x0000000000007918 */ /* 0x000fe20000000000 */
[----:B------:R-:W-:Y:S02]  /*8a40*/  LOP3.LUT R49, R51, 0xffff0000, RZ, 0xc0, !PT ;  /* 0xffff000033317812 */ /* 0x000fe400078ec0ff */
[----:B------:R-:W-:Y:S02]  /*8a50*/  R2UR UR5, R98 ;  /* 0x00000000620572ca */ /* 0x000fe400000e0000 */
[C---:B------:R-:W-:Y:S02]  /*8a60*/  SHF.L.U32 R48, R56.reuse, 0x10, RZ ;  /* 0x0000001038307819 */ /* 0x040fe400000006ff */
[----:B------:R-:W-:Y:S02]  /*8a70*/  LOP3.LUT R51, R56, 0xffff0000, RZ, 0xc0, !PT ;  /* 0xffff000038337812 */ /* 0x000fe400078ec0ff */
[C---:B------:R-:W-:Y:S02]  /*8a80*/  SHF.L.U32 R50, R57.reuse, 0x10, RZ ;  /* 0x0000001039327819 */ /* 0x040fe400000006ff */
[----:B--2---:R-:W-:Y:S02]  /*8a90*/  LOP3.LUT R52, R57, 0xffff0000, RZ, 0xc0, !PT ;  /* 0xffff000039347812 */ /* 0x004fe400078ec0ff */
[C---:B------:R-:W-:Y:S02]  /*8aa0*/  SHF.L.U32 R53, R58.reuse, 0x10, RZ ;  /* 0x000000103a357819 */ /* 0x040fe400000006ff */
[----:B------:R-:W-:Y:S01]  /*8ab0*/  LOP3.LUT R54, R58, 0xffff0000, RZ, 0xc0, !PT ;  /* 0xffff00003a367812 */ /* 0x000fe200078ec0ff */
[----:B------:R-:W-:Y:S01]  /*8ac0*/  UIADD3 UR4, UPT, UPT, UR5, 0xc0, URZ ;  /* 0x000000c005047890 */ /* 0x000fe2000fffe0ff */
[C---:B------:R-:W-:Y:S02]  /*8ad0*/  SHF.L.U32 R55, R59.reuse, 0x10, RZ ;  /* 0x000000103b377819 */ /* 0x040fe400000006ff */
[----:B------:R-:W-:Y:S02]  /*8ae0*/  LOP3.LUT R56, R59, 0xffff0000, RZ, 0xc0, !PT ;  /* 0xffff00003b387812 */ /* 0x000fe400078ec0ff */
[----:B------:R-:W-:Y:S01]  /*8af0*/  SHF.L.U32 R57, R64, 0x10, RZ ;  /* 0x0000001040397819 */ /* 0x000fe200000006ff */
[----:B-1----:R-:W-:Y:S01]  /*8b00*/  UPRMT UR4, UR6, 0x654, UR4 ;  /* 0x0000065406047896 */ /* 0x002fe20008000004 */
[C---:B---3--:R-:W-:Y:S01]  /*8b10*/  FMUL R4, R38.reuse, R4 ;  /* 0x0000000426047220 */ /* 0x048fe20000400000 */
[C---:B------:R-:W-:Y:S01]  /*8b20*/  FMUL R5, R38.reuse, R5 ;  /* 0x0000000526057220 */ /* 0x040fe20000400000 */
[----:B------:R-:W-:Y:S01]  /*8b30*/  FMUL R6, R38, R6 ;  /* 0x0000000626067220 */ /* 0x000fe20000400000 */
[----:B------:R-:W-:Y:S01]  /*8b40*/  LOP3.LUT R58, R64, 0xffff0000, RZ, 0xc0, !PT ;  /* 0xffff0000403a7812 */ /* 0x000fe200078ec0ff */
[C---:B------:R-:W-:Y:S01]  /*8b50*/  FFMA R4, R41.reuse, R40, R4 ;  /* 0x0000002829047223 */ /* 0x040fe20000000004 */
[----:B------:R-:W-:Y:S01]  /*8b60*/  FFMA R5, R41, R42, R5 ;  /* 0x0000002a29057223 */ /* 0x000fe20000000005 */
[----:B------:R-:W-:Y:S01]  /*8b70*/  SHF.L.U32 R59, R65, 0x10, RZ ;  /* 0x00000010413b7819 */ /* 0x000fe200000006ff */
[----:B------:R-:W-:Y:S01]  /*8b80*/  FFMA R6, R41, R43, R6 ;  /* 0x0000002b29067223 */ /* 0x000fe20000000006 */
[----:B------:R-:W-:Y:S01]  /*8b90*/  SYNCS.ARRIVE.TRANS64.RED.A1T0 RZ, [UR4], RZ ;  /* 0x000000ffffff79a7 */ /* 0x000fe20008100404 */
[C---:B------:R-:W-:Y:S01]  /*8ba0*/  FMUL R7, R38.reuse, R7 ;  /* 0x0000000726077220 */ /* 0x040fe20000400000 */
[----:B------:R-:W-:Y:S01]  /*8bb0*/  LOP3.LUT R60, R65, 0xffff0000, RZ, 0xc0, !PT ;  /* 0xffff0000413c7812 */ /* 0x000fe200078ec0ff */
[C---:B------:R-:W-:Y:S01]  /*8bc0*/  FMUL R8, R38.reuse, R8 ;  /* 0x0000000826087220 */ /* 0x040fe20000400000 */
[----:B------:R-:W-:Y:S01]  /*8bd0*/  F2FP.BF16.F32.PACK_AB R104, R5, R4 ;  /* 0x000000040568723e */ /* 0x000fe200000010ff */
[C---:B------:R-:W-:Y:S01]  /*8be0*/  FFMA R7, R41.reuse, R44, R7 ;  /* 0x0000002c29077223 */ /* 0x040fe20000000007 */
[----:B------:R-:W-:Y:S01]  /*8bf0*/  FMUL R9, R38, R9 ;  /* 0x0000000926097220 */ /* 0x000fe20000400000 */
[----:B------:R-:W-:Y:S01]  /*8c00*/  FFMA R8, R41, R45, R8 ;  /* 0x0000002d29087223 */ /* 0x000fe20000000008 */
[----:B------:R-:W-:Y:S01]  /*8c10*/  SHF.L.U32 R61, R66, 0x10, RZ ;  /* 0x00000010423d7819 */ /* 0x000fe200000006ff */
[C---:B------:R-:W-:Y:S01]  /*8c20*/  FMUL R0, R38.reuse, R10 ;  /* 0x0000000a26007220 */ /* 0x040fe20000400000 */
[----:B------:R-:W-:Y:S01]  /*8c30*/  F2FP.BF16.F32.PACK_AB R105, R7, R6 ;  /* 0x000000060769723e */ /* 0x000fe200000010ff */
[C---:B------:R-:W-:Y:S01]  /*8c40*/  FFMA R9, R41.reuse, R46, R9 ;  /* 0x0000002e29097223 */ /* 0x040fe20000000009 */
[----:B------:R-:W-:Y:S01]  /*8c50*/  FMUL R2, R38, R11 ;  /* 0x0000000b26027220 */ /* 0x000fe20000400000 */
[----:B------:R-:W-:Y:S01]  /*8c60*/  FFMA R0, R41, R47, R0 ;  /* 0x0000002f29007223 */ /* 0x000fe20000000000 */
[----:B------:R-:W-:Y:S01]  /*8c70*/  LOP3.LUT R62, R66, 0xffff0000, RZ, 0xc0, !PT ;  /* 0xffff0000423e7812 */ /* 0x000fe200078ec0ff */
[C---:B------:R-:W-:Y:S01]  /*8c80*/  FMUL R3, R38.reuse, R12 ;  /* 0x0000000c26037220 */ /* 0x040fe20000400000 */
[----:B------:R-:W-:Y:S01]  /*8c90*/  F2FP.BF16.F32.PACK_AB R106, R9, R8 ;  /* 0x00000008096a723e */ /* 0x000fe200000010ff */
[C---:B------:R-:W-:Y:S01]  /*8ca0*/  FFMA R2, R41.reuse, R49, R2 ;  /* 0x0000003129027223 */ /* 0x040fe20000000002 */
[C---:B------:R-:W-:Y:S01]  /*8cb0*/  FMUL R10, R38.reuse, R13 ;  /* 0x0000000d260a7220 */ /* 0x040fe20000400000 */
[----:B------:R-:W-:Y:S01]  /*8cc0*/  FFMA R3, R41, R48, R3 ;  /* 0x0000003029037223 */ /* 0x000fe20000000003 */
[----:B------:R-:W-:Y:S01]  /*8cd0*/  SHF.L.U32 R63, R67, 0x10, RZ ;  /* 0x00000010433f7819 */ /* 0x000fe200000006ff */
[----:B------:R-:W-:Y:S01]  /*8ce0*/  FMUL R11, R38, R14 ;  /* 0x0000000e260b7220 */ /* 0x000fe20000400000 */
[----:B------:R-:W-:Y:S01]  /*8cf0*/  F2FP.BF16.F32.PACK_AB R107, R2, R0 ;  /* 0x00000000026b723e */ /* 0x000fe200000010ff */
[C---:B------:R-:W-:Y:S01]  /*8d00*/  FFMA R10, R41.reuse, R51, R10 ;  /* 0x00000033290a7223 */ /* 0x040fe2000000000a */
[----:B------:R-:W-:Y:S01]  /*8d10*/  FMUL R15, R38, R15 ;  /* 0x0000000f260f7220 */ /* 0x000fe20000400000 */
[----:B------:R-:W-:Y:S01]  /*8d20*/  FFMA R11, R41, R50, R11 ;  /* 0x00000032290b7223 */ /* 0x000fe2000000000b */
[----:B------:R-:W-:Y:S01]  /*8d30*/  LOP3.LUT R64, R67, 0xffff0000, RZ, 0xc0, !PT ;  /* 0xffff000043407812 */ /* 0x000fe200078ec0ff */
[----:B------:R1:W-:Y:S01]  /*8d40*/  STSM.16.M88.4 [R97+0x6400], R104 ;  /* 0x0064006861007844 */ /* 0x0003e20000000200 */
[----:B------:R-:W-:Y:S01]  /*8d50*/  F2FP.BF16.F32.PACK_AB R108, R10, R3 ;  /* 0x000000030a6c723e */ /* 0x000fe200000010ff */
[C---:B------:R-:W-:Y:S01]  /*8d60*/  FFMA R15, R41.reuse, R52, R15 ;  /* 0x00000034290f7223 */ /* 0x040fe2000000000f */
[C---:B------:R-:W-:Y:S01]  /*8d70*/  FMUL R12, R38.reuse, R16 ;  /* 0x00000010260c7220 */ /* 0x040fe20000400000 */
[C---:B------:R-:W-:Y:S01]  /*8d80*/  FMUL R13, R38.reuse, R17 ;  /* 0x00000011260d7220 */ /* 0x040fe20000400000 */
[----:B------:R-:W-:Y:S01]  /*8d90*/  FMUL R14, R38, R18 ;  /* 0x00000012260e7220 */ /* 0x000fe20000400000 */
[----:B------:R-:W-:Y:S01]  /*8da0*/  SHF.L.U32 R65, R72, 0x10, RZ ;  /* 0x0000001048417819 */ /* 0x000fe200000006ff */
[----:B------:R-:W-:Y:S01]  /*8db0*/  FFMA R12, R41, R53, R12 ;  /* 0x00000035290c7223 */ /* 0x000fe2000000000c */
[----:B------:R-:W-:Y:S01]  /*8dc0*/  F2FP.BF16.F32.PACK_AB R109, R15, R11 ;  /* 0x0000000b0f6d723e */ /* 0x000fe200000010ff */
[C---:B------:R-:W-:Y:S01]  /*8dd0*/  FFMA R13, R41.reuse, R54, R13 ;  /* 0x00000036290d7223 */ /* 0x040fe2000000000d */
[----:B------:R-:W-:Y:S01]  /*8de0*/  FFMA R14, R41, R55, R14 ;  /* 0x00000037290e7223 */ /* 0x000fe2000000000e */
[----:B------:R-:W-:Y:S01]  /*8df0*/  FMUL R19, R38, R19 ;  /* 0x0000001326137220 */ /* 0x000fe20000400000 */
[----:B------:R-:W-:Y:S01]  /*8e00*/  LOP3.LUT R66, R72, 0xffff0000, RZ, 0xc0, !PT ;  /* 0xffff000048427812 */ /* 0x000fe200078ec0ff */
[C---:B------:R-:W-:Y:S01]  /*8e10*/  FMUL R16, R38.reuse, R20 ;  /* 0x0000001426107220 */ /* 0x040fe20000400000 */
[----:B------:R-:W-:Y:S01]  /*8e20*/  F2FP.BF16.F32.PACK_AB R110, R13, R12 ;  /* 0x0000000c0d6e723e */ /* 0x000fe200000010ff */
[C---:B------:R-:W-:Y:S01]  /*8e30*/  FFMA R19, R41.reuse, R56, R19 ;  /* 0x0000003829137223 */ /* 0x040fe20000000013 */
[C---:B------:R-:W-:Y:S01]  /*8e40*/  FMUL R17, R38.reuse, R21 ;  /* 0x0000001526117220 */ /* 0x040fe20000400000 */
[----:B------:R-:W-:Y:S01]  /*8e50*/  FFMA R16, R41, R57, R16 ;  /* 0x0000003929107223 */ /* 0x000fe20000000010 */
[----:B------:R-:W-:Y:S01]  /*8e60*/  SHF.L.U32 R67, R73, 0x10, RZ ;  /* 0x0000001049437819 */ /* 0x000fe200000006ff */
[C---:B------:R-:W-:Y:S01]  /*8e70*/  FMUL R18, R38.reuse, R22 ;  /* 0x0000001626127220 */ /* 0x040fe20000400000 */
[----:B------:R-:W-:Y:S01]  /*8e80*/  F2FP.BF16.F32.PACK_AB R111, R19, R14 ;  /* 0x0000000e136f723e */ /* 0x000fe200000010ff */
[C---:B------:R-:W-:Y:S01]  /*8e90*/  FFMA R17, R41.reuse, R58, R17 ;  /* 0x0000003a29117223 */ /* 0x040fe20000000011 */
[C---:B------:R-:W-:Y:S01]  /*8ea0*/  FMUL R23, R38.reuse, R23 ;  /* 0x0000001726177220 */ /* 0x040fe20000400000 */
        /* <DEDUP_REMOVED lines=12> */
[C---:B------:R-:W-:Y:S01]  /*8f70*/  FMUL R27, R38.reuse, R27 ;  /* 0x0000001b261b7220 */ /* 0x040fe20000400000 */
[C---:B------:R-:W-:Y:S01]  /*8f80*/  FMUL R24, R38.reuse, R28 ;  /* 0x0000001c26187220 */ /* 0x040fe20000400000 */
[C---:B------:R-:W-:Y:S01]  /*8f90*/  FMUL R25, R38.reuse, R29 ;  /* 0x0000001d26197220 */ /* 0x040fe20000400000 */
[C---:B------:R-:W-:Y:S01]  /*8fa0*/  FFMA R22, R41.reuse, R63, R22 ;  /* 0x0000003f29167223 */ /* 0x040fe20000000016 */
[C---:B------:R-:W-:Y:S01]  /*8fb0*/  FMUL R26, R38.reuse, R30 ;  /* 0x0000001e261a7220 */ /* 0x040fe20000400000 */
[C---:B------:R-:W-:Y:S01]  /*8fc0*/  FFMA R27, R41.reuse, R64, R27 ;  /* 0x00000040291b7223 */ /* 0x040fe2000000001b */
[----:B------:R-:W-:Y:S01]  /*8fd0*/  FMUL R31, R38, R31 ;  /* 0x0000001f261f7220 */ /* 0x000fe20000400000 */
[C---:B------:R-:W-:Y:S01]  /*8fe0*/  FFMA R24, R41.reuse, R65, R24 ;  /* 0x0000004129187223 */ /* 0x040fe20000000018 */
[----:B------:R-:W-:Y:S01]  /*8ff0*/  LOP3.LUT R70, R74, 0xffff0000, RZ, 0xc0, !PT ;  /* 0xffff00004a467812 */ /* 0x000fe200078ec0ff */
[C---:B------:R-:W-:Y:S01]  /*9000*/  FMUL R28, R38.reuse, R32 ;  /* 0x00000020261c7220 */ /* 0x040fe20000400000 */
[----:B------:R-:W-:Y:S01]  /*9010*/  FFMA R25, R41, R66, R25 ;  /* 0x0000004229197223 */ /* 0x000fe20000000019 */
[----:B------:R-:W-:Y:S01]  /*9020*/  SHF.L.U32 R71, R75, 0x10, RZ ;  /* 0x000000104b477819 */ /* 0x000fe200000006ff */
[C---:B------:R-:W-:Y:S01]  /*9030*/  FMUL R29, R38.reuse, R33 ;  /* 0x00000021261d7220 */ /* 0x040fe20000400000 */
[----:B------:R-:W-:Y:S01]  /*9040*/  FFMA R26, R41, R67, R26 ;  /* 0x00000043291a7223 */ /* 0x000fe2000000001a */
[----:B------:R-:W-:Y:S01]  /*9050*/  LOP3.LUT R72, R75, 0xffff0000, RZ, 0xc0, !PT ;  /* 0xffff00004b487812 */ /* 0x000fe200078ec0ff */
        /* <DEDUP_REMOVED lines=24> */
[----:B------:R-:W-:Y:S02]  /*91e0*/  UIADD3 UR9, UPT, UPT, UR49, 0xc0, URZ ;  /* 0x000000c031097890 */ /* 0x000fe4000fffe0ff */
[----:B------:R-:W-:Y:S01]  /*91f0*/  UIADD3 UR8, UPT, UPT, UR44, 0x6400, URZ ;  /* 0x000064002c087890 */ /* 0x000fe2000fffe0ff */
[----:B------:R-:W-:Y:S01]  /*9200*/  UMOV UR10, UR50 ;  /* 0x00000032000a7c82 */ /* 0x000fe20008000000 */
[----:B------:R-:W-:Y:S01]  /*9210*/  UMOV UR11, UR36 ;  /* 0x00000024000b7c82 */ /* 0x000fe20008000000 */
[----:B--2---:R-:W-:Y:S04]  /*9220*/  UIADD3 UR4, UP0, UPT, UR6, 0x680, URZ ;  /* 0x0000068006047890 */ /* 0x004fe8000ff1e0ff */
[----:B------:R-:W-:Y:S09]  /*9230*/  UIADD3.X UR5, UPT, UPT, URZ, UR7, URZ, UP0, !UPT ;  /* 0x00000007ff057290 */ /* 0x000ff200087fe4ff */
[----:B------:R2:W-:Y:S01]  /*9240*/  UTMASTG.3D [UR8], [UR4] ;  /* 0x00000008040073b5 */ /* 0x0005e20008010000 */
[----:B------:R0:W-:Y:S01]  /*9250*/  UTMACMDFLUSH ;  /* 0x00000000000079b7 */ /* 0x0001e20000000000 */
[----:B--2---:R-:W-:Y:S04]  /*9260*/  DEPBAR.LE SB0, 0x1 ;  /* 0x000080400000791a */ /* 0x004fe80000000000 */
.L_x_130:
[----:B------:R-:W-:Y:S05]  /*9270*/  BSYNC.RECONVERGENT B0 ;  /* 0x0000000000007941 */ /* 0x000fea0003800200 */
.L_x_129:
[----:B------:R-:W-:Y:S01]  /*9280*/  BAR.SYNC.DEFER_BLOCKING 0x1, 0x80 ;  /* 0x0042000000007b1d */ /* 0x000fe20000010000 */
[----:B------:R-:W-:Y:S01]  /*9290*/  UISETP.NE.AND UP0, UPT, UR47, -0x4, UPT ;  /* 0xfffffffc2f00788c */ /* 0x000fe2000bf05270 */
[----:B------:R-:W-:Y:S08]  /*92a0*/  IADD3 R0, PT, PT, R36, 0x1, RZ ;  /* 0x0000000124007810 */ /* 0x000ff00007ffe0ff */
[----:B------:R-:W-:Y:S05]  /*92b0*/  BRA.U !UP0, `(.L_x_131) ;  /* 0x0000000108247547 */ /* 0x000fea000b800000 */
[----:B------:R-:W-:Y:S01]  /*92c0*/  ISETP.NE.AND P0, PT, R95, RZ, PT ;  /* 0x000000ff5f00720c */ /* 0x000fe20003f05270 */
[----:B------:R-:W-:Y:S01]  /*92d0*/  IMAD.U32 R2, RZ, RZ, UR46 ;  /* 0x0000002eff027e24 */ /* 0x000fe2000f8e00ff */
[----:B------:R-:W-:Y:S04]  /*92e0*/  UIADD3 UR4, UPT, UPT, UR46, 0x1, URZ ;  /* 0x000000012e047890 */ /* 0x000fe8000fffe0ff */
[----:B------:R-:W-:Y:S04]  /*92f0*/  UISETP.NE.AND UP0, UPT, UR4, 0x4, UPT ;  /* 0x000000040400788c */ /* 0x000fe8000bf05270 */
[----:B------:R-:W-:Y:S03]  /*9300*/  USEL UR46, UR4, URZ, UP0 ;  /* 0x000000ff042e7287 */ /* 0x000fe60008000000 */
[----:B------:R-:W-:Y:S05]  /*9310*/  @P0 LEA R2, R2, UR44, 0x3 ;  /* 0x0000002c02020c11 */ /* 0x000fea000f8e18ff */
[----:B------:R-:W-:Y:S05]  /*9320*/  @P0 VIADD R2, R2, 0x50 ;  /* 0x0000005002020836 */ /* 0x000fea0000000000 */
[----:B------:R-:W-:Y:S04]  /*9330*/  @P0 PRMT R2, R101, 0x654, R2 ;  /* 0x0000065465020816 */ /* 0x000fe80000000002 */
[----:B------:R2:W-:Y:S03]  /*9340*/  @P0 SYNCS.ARRIVE.TRANS64.RED.A1T0 RZ, [R2+URZ], RZ ;  /* 0x000000ff02ff09a7 */ /* 0x0005e600081004ff */
.L_x_131:
[----:B------:R-:W-:Y:S01]  /*9350*/  R2UR UR5, R83 ;  /* 0x00000000530572ca */ /* 0x000fe200000e0000 */
[----:B------:R-:W-:Y:S01]  /*9360*/  UISETP.NE.AND UP0, UPT, UR61, URZ, UPT ;  /* 0x000000ff3d00728c */ /* 0x000fe2000bf05270 */
[----:B------:R-:W-:Y:S01]  /*9370*/  R2UR UR4, R84 ;  /* 0x00000000540472ca */ /* 0x000fe200000e0000 */
[----:B------:R-:W-:Y:S01]  /*9380*/  UIADD3 UR47, UPT, UPT, UR47, 0x4, URZ ;  /* 0x000000042f2f7890 */ /* 0x000fe2000fffe0ff */
[----:B------:R-:W-:Y:S01]  /*9390*/  ISETP.NE.AND P0, PT, R88, 0x2, PT ;  /* 0x000000025800780c */ /* 0x000fe20003f05270 */
[----:B------:R-:W-:Y:S01]  /*93a0*/  UMOV UR36, UR60 ;  /* 0x0000003c00247c82 */ /* 0x000fe20008000000 */
[----:B------:R-:W-:Y:S02]  /*93b0*/  ISETP.NE.AND P1, PT, R0, 0x4, PT ;  /* 0x000000040000780c */ /* 0x000fe40003f25270 */
[----:B--2---:R-:W-:Y:S02]  /*93c0*/  SEL R2, RZ, 0x1, P0 ;  /* 0x00000001ff027807 */ /* 0x004fe40000000000 */
[----:B------:R-:W-:Y:S02]  /*93d0*/  SEL R3, RZ, 0x1, P1 ;  /* 0x00000001ff037807 */ /* 0x000fe40000800000 */
[----:B------:R-:W-:Y:S01]  /*93e0*/  LOP3.LUT R89, R89, R2, RZ, 0x3c, !PT ;  /* 0x0000000259597212 */ /* 0x000fe200078e3cff */
[----:B------:R-:W-:Y:S01]  /*93f0*/  UIADD3 UR20, UPT, UPT, UR37, UR5, URZ ;  /* 0x0000000525147290 */ /* 0x000fe2000fffe0ff */
[----:B------:R-:W-:Y:S01]  /*9400*/  LOP3.LUT R90, R90, R3, RZ, 0x3c, !PT ;  /* 0x000000035a5a7212 */ /* 0x000fe200078e3cff */
[----:B------:R-:W-:Y:S01]  /*9410*/  UIADD3 UR16, UPT, UPT, UR38, UR4, URZ ;  /* 0x0000000426107290 */ /* 0x000fe2000fffe0ff */
[----:B------:R-:W-:Y:S02]  /*9420*/  SEL R88, R88, RZ, P0 ;  /* 0x000000ff58587207 */ /* 0x000fe40000000000 */
[----:B------:R-:W-:Y:S01]  /*9430*/  SEL R36, R0, RZ, P1 ;  /* 0x000000ff00247207 */ /* 0x000fe20000800000 */
[----:B------:R-:W-:Y:S08]  /*9440*/  BRA.U UP0, `(.L_x_132) ;  /* 0xffffffbd009c7547 */ /* 0x000ff0000b83ffff */
[----:B------:R-:W-:-:S13]  /*9450*/  R2UR UR4, R85 ;  /* 0x00000000550472ca */ /* 0x000fda00000e0000 */
[----:B------:R-:W-:-:S09]  /*9460*/  UISETP.NE.AND UP0, UPT, UR4, URZ, UPT ;  /* 0x000000ff0400728c */ /* 0x000fd2000bf05270 */
[----:B------:R-:W-:Y:S05]  /*9470*/  BRA.U !UP0, `(.L_x_133) ;  /* 0x0000000108487547 */ /* 0x000fea000b800000 */
[----:B------:R-:W2:Y:S02]  /*9480*/  LDCU.64 UR4, c[0x0][0x890] ;  /* 0x00011200ff0477ac */ /* 0x000ea40008000a00 */
[----:B--2---:R-:W-:-:S04]  /*9490*/  UISETP.NE.U32.AND UP0, UPT, UR4, URZ, UPT ;  /* 0x000000ff0400728c */ /* 0x004fc8000bf05070 */
[----:B------:R-:W-:-:S09]  /*94a0*/  UISETP.NE.AND.EX UP0, UPT, UR5, URZ, UPT, UP0 ;  /* 0x000000ff0500728c */ /* 0x000fd2000bf05300 */
[----:B------:R-:W-:Y:S05]  /*94b0*/  BRA.U UP0, `(.L_x_134) ;  /* 0x00000001000c7547 */ /* 0x000fea000b800000 */
[----:B------:R-:W-:-:S13]  /*94c0*/  FSETP.NEU.AND P0, PT, R41, RZ, PT ;  /* 0x000000ff2900720b */ /* 0x000fda0003f0d000 */
[----:B------:R-:W-:Y:S05]  /*94d0*/  @!P0 EXIT ;  /* 0x000000000000894d */ /* 0x000fea0003800000 */
[----:B------:R-:W-:Y:S05]  /*94e0*/  BRA `(.L_x_133) ;  /* 0x00000000002c7947 */ /* 0x000fea0003800000 */
.L_x_134:
[----:B------:R-:W-:Y:S01]  /*94f0*/  ISETP.NE.AND P0, PT, R87, RZ, PT ;  /* 0x000000ff5700720c */ /* 0x000fe20003f05270 */
[----:B------:R-:W-:-:S12]  /*9500*/  BSSY.RECONVERGENT B0, `(.L_x_133) ;  /* 0x0000009000007945 */ /* 0x000fd80003800200 */
[----:B------:R-:W-:Y:S05]  /*9510*/  @P0 BRA `(.L_x_135) ;  /* 0x0000000000140947 */ /* 0x000fea0003800000 */
[----:B------:R-:W2:Y:S02]  /*9520*/  LDCU.64 UR4, c[0x0][0x888] ;  /* 0x00011100ff0477ac */ /* 0x000ea40008000a00 */
[----:B--2---:R-:W-:-:S04]  /*9530*/  ISETP.NE.U32.AND P0, PT, RZ, UR4, PT ;  /* 0x00000004ff007c0c */ /* 0x004fc8000bf05070 */
[----:B------:R-:W-:-:S13]  /*9540*/  ISETP.NE.AND.EX P0, PT, RZ, UR5, PT, P0 ;  /* 0x00000005ff007c0c */ /* 0x000fda000bf05300 */
[----:B------:R-:W-:Y:S05]  /*9550*/  @!P0 EXIT ;  /* 0x000000000000894d */ /* 0x000fea0003800000 */
[----:B------:R-:W-:Y:S05]  /*9560*/  BRA `(.L_x_136) ;  /* 0x0000000000087947 */ /* 0x000fea0003800000 */
.L_x_135:
[----:B------:R-:W-:-:S13]  /*9570*/  FSETP.NEU.AND P0, PT, R41, RZ, PT ;  /* 0x000000ff2900720b */ /* 0x000fda0003f0d000 */
[----:B------:R-:W-:Y:S05]  /*9580*/  @!P0 EXIT ;  /* 0x000000000000894d */ /* 0x000fea0003800000 */
.L_x_136:
[----:B------:R-:W-:Y:S05]  /*9590*/  BSYNC.RECONVERGENT B0 ;  /* 0x0000000000007941 */ /* 0x000fea0003800200 */
.L_x_133:
[----:B------:R-:W2:Y:S01]  /*95a0*/  S2UR UR5, SR_CgaCtaId ;  /* 0x00000000000579c3 */ /* 0x000ea20000008800 */
[----:B------:R-:W-:Y:S01]  /*95b0*/  ULEA UR4, UR46, UR44, 0x3 ;  /* 0x0000002c2e047291 */ /* 0x000fe2000f8e18ff */
[----:B------:R-:W-:-:S04]  /*95c0*/  DEPBAR.LE SB0, 0x0 ;  /* 0x000080000000791a */ /* 0x000fc80000000000 */
[----:B------:R-:W-:-:S04]  /*95d0*/  UIADD3 UR4, UPT, UPT, UR4, 0x50, URZ ;  /* 0x0000005004047890 */ /* 0x000fc8000fffe0ff */
[----:B--2---:R-:W-:-:S09]  /*95e0*/  UPRMT UR4, UR5, 0x654, UR4 ;  /* 0x0000065405047896 */ /* 0x004fd20008000004 */
[----:B------:R-:W-:Y:S01]  /*95f0*/  SYNCS.ARRIVE.TRANS64.RED.A1T0 RZ, [UR4], RZ ;  /* 0x000000ffffff79a7 */ /* 0x000fe20008100404 */
[----:B------:R-:W-:Y:S05]  /*9600*/  EXIT ;  /* 0x000000000000794d */ /* 0x000fea0003800000 */
.L_x_24:
[----:B-1----:R1:W3:Y:S02]  /*9610*/  SYNCS.PHASECHK.TRANS64.TRYWAIT P0, [R0+URZ+0xf0], R3 ;  /* 0x0000f003000075a7 */ /* 0x0022e400080011ff */
[----:B---3--:R-:W-:Y:S05]  /*9620*/  @!P0 NANOSLEEP.SYNCS 0x989680 ;  /* 0x009896800000895d */ /* 0x008fea0003900000 */
[----:B------:R-:W3:Y:S02]  /*9630*/  @!P0 SYNCS.PHASECHK.TRANS64 P0, [R0+URZ+0xf0], R3 ;  /* 0x0000f003000085a7 */ /* 0x000ee400080010ff */
[----:B---3--:R-:W-:Y:S05]  /*9640*/  @!P0 BRA `(.L_x_24) ;  /* 0xfffffffc00f08947 */ /* 0x008fea000383ffff */
[----:B------:R-:W-:Y:S05]  /*9650*/  BRA `(.L_x_137) ;  /* 0xffffff8000f87947 */ /* 0x000fea000383ffff */
.L_x_27:
[----:B-1----:R-:W-:-:S07]  /*9660*/  MOV R0, UR33 ;  /* 0x0000002100007c02 */ /* 0x002fce0008000f00 */
.L_x_138:
[----:B-1----:R1:W3:Y:S02]  /*9670*/  SYNCS.PHASECHK.TRANS64.TRYWAIT P0, [R0+URZ+0x18], R3 ;  /* 0x00001803000075a7 */ /* 0x0022e400080011ff */
[----:B---3--:R-:W-:Y:S05]  /*9680*/  @!P0 NANOSLEEP.SYNCS 0x989680 ;  /* 0x009896800000895d */ /* 0x008fea0003900000 */
[----:B------:R-:W3:Y:S02]  /*9690*/  @!P0 SYNCS.PHASECHK.TRANS64 P0, [R0+URZ+0x18], R3 ;  /* 0x00001803000085a7 */ /* 0x000ee400080010ff */
[----:B---3--:R-:W-:Y:S05]  /*96a0*/  @!P0 BRA `(.L_x_138) ;  /* 0xfffffffc00f08947 */ /* 0x008fea000383ffff */
[----:B------:R-:W-:Y:S05]  /*96b0*/  BRA `(.L_x_26) ;  /* 0xffffff84003c7947 */ /* 0x000fea000383ffff */
.L_x_34:
[----:B-1----:R-:W-:-:S07]  /*96c0*/  MOV R0, UR17 ;  /* 0x0000001100007c02 */ /* 0x002fce0008000f00 */
.L_x_139:
[----:B-1----:R1:W3:Y:S02]  /*96d0*/  SYNCS.PHASECHK.TRANS64.TRYWAIT P0, [R0+URZ+0x18], R3 ;  /* 0x00001803000075a7 */ /* 0x0022e400080011ff */
[----:B---3--:R-:W-:Y:S05]  /*96e0*/  @!P0 NANOSLEEP.SYNCS 0x989680 ;  /* 0x009896800000895d */ /* 0x008fea0003900000 */
[----:B------:R-:W3:Y:S02]  /*96f0*/  @!P0 SYNCS.PHASECHK.TRANS64 P0, [R0+URZ+0x18], R3 ;  /* 0x00001803000085a7 */ /* 0x000ee400080010ff */
[----:B---3--:R-:W-:Y:S05]  /*9700*/  @!P0 BRA `(.L_x_139) ;  /* 0xfffffffc00f08947 */ /* 0x008fea000383ffff */
[----:B------:R-:W-:Y:S05]  /*9710*/  BRA `(.L_x_33) ;  /* 0xffffff8800047947 */ /* 0x000fea000383ffff */
.L_x_39:
[----:B-1----:R1:W3:Y:S02]  /*9720*/  SYNCS.PHASECHK.TRANS64.TRYWAIT P0, [R3+URZ+0x80], R0 ;  /* 0x00008000030075a7 */ /* 0x0022e400080011ff */
[----:B---3--:R-:W-:Y:S05]  /*9730*/  @!P0 NANOSLEEP.SYNCS 0x989680 ;  /* 0x009896800000895d */ /* 0x008fea0003900000 */
[----:B------:R-:W3:Y:S02]  /*9740*/  @!P0 SYNCS.PHASECHK.TRANS64 P0, [R3+URZ+0x80], R0 ;  /* 0x00008000030085a7 */ /* 0x000ee400080010ff */
[----:B---3--:R-:W-:Y:S05]  /*9750*/  @!P0 BRA `(.L_x_39) ;  /* 0xfffffffc00f08947 */ /* 0x008fea000383ffff */
[----:B------:R-:W-:Y:S05]  /*9760*/  BRA `(.L_x_140) ;  /* 0xffffff8800a47947 */ /* 0x000fea000383ffff */
.L_x_43:
[----:B-1----:R-:W-:-:S07]  /*9770*/  MOV R0, UR4 ;  /* 0x0000000400007c02 */ /* 0x002fce0008000f00 */
.L_x_141:
[----:B-1----:R1:W3:Y:S02]  /*9780*/  SYNCS.PHASECHK.TRANS64.TRYWAIT P0, [R0+URZ], R3 ;  /* 0x00000003000075a7 */ /* 0x0022e400080011ff */
[----:B---3--:R-:W-:Y:S05]  /*9790*/  @!P0 NANOSLEEP.SYNCS 0x989680 ;  /* 0x009896800000895d */ /* 0x008fea0003900000 */
[----:B------:R-:W3:Y:S02]  /*97a0*/  @!P0 SYNCS.PHASECHK.TRANS64 P0, [R0+URZ], R3 ;  /* 0x00000003000085a7 */ /* 0x000ee400080010ff */
[----:B---3--:R-:W-:Y:S05]  /*97b0*/  @!P0 BRA `(.L_x_141) ;  /* 0xfffffffc00f08947 */ /* 0x008fea000383ffff */
[----:B------:R-:W-:Y:S05]  /*97c0*/  BRA `(.L_x_142) ;  /* 0xffffff9000507947 */ /* 0x000fea000383ffff */
.L_x_44:
[----:B------:R-:W-:-:S07]  /*97d0*/  MOV R0, UR5 ;  /* 0x0000000500007c02 */ /* 0x000fce0008000f00 */
.L_x_143:
[----:B-1----:R1:W3:Y:S02]  /*97e0*/  SYNCS.PHASECHK.TRANS64.TRYWAIT P0, [R0+URZ], R3 ;  /* 0x00000003000075a7 */ /* 0x0022e400080011ff */
[----:B---3--:R-:W-:Y:S05]  /*97f0*/  @!P0 NANOSLEEP.SYNCS 0x989680 ;  /* 0x009896800000895d */ /* 0x008fea0003900000 */
[----:B------:R-:W3:Y:S02]  /*9800*/  @!P0 SYNCS.PHASECHK.TRANS64 P0, [R0+URZ], R3 ;  /* 0x00000003000085a7 */ /* 0x000ee400080010ff */
[----:B---3--:R-:W-:Y:S05]  /*9810*/  @!P0 BRA `(.L_x_143) ;  /* 0xfffffffc00f08947 */ /* 0x008fea000383ffff */
[----:B------:R-:W-:Y:S05]  /*9820*/  BRA `(.L_x_144) ;  /* 0xffffff90005c7947 */ /* 0x000fea000383ffff */
.L_x_47:
[----:B--2---:R2:W3:Y:S02]  /*9830*/  SYNCS.PHASECHK.TRANS64.TRYWAIT P0, [R2+URZ+0xe0], R5 ;  /* 0x0000e005020075a7 */ /* 0x0044e400080011ff */
[----:B---3--:R-:W-:Y:S05]  /*9840*/  @!P0 NANOSLEEP.SYNCS 0x989680 ;  /* 0x009896800000895d */ /* 0x008fea0003900000 */
[----:B------:R-:W3:Y:S02]  /*9850*/  @!P0 SYNCS.PHASECHK.TRANS64 P0, [R2+URZ+0xe0], R5 ;  /* 0x0000e005020085a7 */ /* 0x000ee400080010ff */
[----:B---3--:R-:W-:Y:S05]  /*9860*/  @!P0 BRA `(.L_x_47) ;  /* 0xfffffffc00f08947 */ /* 0x008fea000383ffff */
[----:B------:R-:W-:Y:S05]  /*9870*/  BRA `(.L_x_145) ;  /* 0xffffff9000c07947 */ /* 0x000fea000383ffff */
.L_x_48:
[----:B------:R-:W-:-:S07]  /*9880*/  MOV R2, UR4 ;  /* 0x0000000400027c02 */ /* 0x000fce0008000f00 */
.L_x_146:
[----:B--2---:R2:W3:Y:S02]  /*9890*/  SYNCS.PHASECHK.TRANS64.TRYWAIT P0, [R2+URZ+0x90], R5 ;  /* 0x00009005020075a7 */ /* 0x0044e400080011ff */
[----:B---3--:R-:W-:Y:S05]  /*98a0*/  @!P0 NANOSLEEP.SYNCS 0x989680 ;  /* 0x009896800000895d */ /* 0x008fea0003900000 */
[----:B------:R-:W3:Y:S02]  /*98b0*/  @!P0 SYNCS.PHASECHK.TRANS64 P0, [R2+URZ+0x90], R5 ;  /* 0x00009005020085a7 */ /* 0x000ee400080010ff */
[----:B---3--:R-:W-:Y:S05]  /*98c0*/  @!P0 BRA `(.L_x_146) ;  /* 0xfffffffc00f08947 */ /* 0x008fea000383ffff */
[----:B------:R-:W-:Y:S05]  /*98d0*/  BRA `(.L_x_147) ;  /* 0xffffff9000d07947 */ /* 0x000fea000383ffff */
.L_x_49:
[----:B--2---:R2:W3:Y:S02]  /*98e0*/  SYNCS.PHASECHK.TRANS64.TRYWAIT P1, [R2+URZ+0x80], R5 ;  /* 0x00008005020075a7 */ /* 0x0044e400080211ff */
[----:B---3--:R-:W-:Y:S05]  /*98f0*/  @!P1 NANOSLEEP.SYNCS 0x989680 ;  /* 0x009896800000995d */ /* 0x008fea0003900000 */
[----:B------:R-:W3:Y:S02]  /*9900*/  @!P1 SYNCS.PHASECHK.TRANS64 P1, [R2+URZ+0x80], R5 ;  /* 0x00008005020095a7 */ /* 0x000ee400080210ff */
[----:B---3--:R-:W-:Y:S05]  /*9910*/  @!P1 BRA `(.L_x_49) ;  /* 0xfffffffc00f09947 */ /* 0x008fea000383ffff */
[----:B------:R-:W-:Y:S05]  /*9920*/  BRA `(.L_x_148) ;  /* 0xffffff9400007947 */ /* 0x000fea000383ffff */
.L_x_52:
[----:B------:R-:W-:-:S07]  /*9930*/  MOV R0, UR4 ;  /* 0x0000000400007c02 */ /* 0x000fce0008000f00 */
.L_x_149:
[----:B--2---:R2:W3:Y:S02]  /*9940*/  SYNCS.PHASECHK.TRANS64.TRYWAIT P0, [R0+URZ+0x90], R3 ;  /* 0x00009003000075a7 */ /* 0x0044e400080011ff */
[----:B---3--:R-:W-:Y:S05]  /*9950*/  @!P0 NANOSLEEP.SYNCS 0x989680 ;  /* 0x009896800000895d */ /* 0x008fea0003900000 */
[----:B------:R-:W3:Y:S02]  /*9960*/  @!P0 SYNCS.PHASECHK.TRANS64 P0, [R0+URZ+0x90], R3 ;  /* 0x00009003000085a7 */ /* 0x000ee400080010ff */
[----:B---3--:R-:W-:Y:S05]  /*9970*/  @!P0 BRA `(.L_x_149) ;  /* 0xfffffffc00f08947 */ /* 0x008fea000383ffff */
[----:B------:R-:W-:Y:S05]  /*9980*/  BRA `(.L_x_51) ;  /* 0xffffff9400547947 */ /* 0x000fea000383ffff */
.L_x_59:
[----:B-1----:R1:W2:Y:S02]  /*9990*/  SYNCS.PHASECHK.TRANS64.TRYWAIT P1, [R0+URZ+0x80], R5 ;  /* 0x00008005000075a7 */ /* 0x0022a400080211ff */
[----:B--2---:R-:W-:Y:S05]  /*99a0*/  @!P1 NANOSLEEP.SYNCS 0x989680 ;  /* 0x009896800000995d */ /* 0x004fea0003900000 */
[----:B------:R-:W2:Y:S02]  /*99b0*/  @!P1 SYNCS.PHASECHK.TRANS64 P1, [R0+URZ+0x80], R5 ;  /* 0x00008005000095a7 */ /* 0x000ea400080210ff */
[----:B--2---:R-:W-:Y:S05]  /*99c0*/  @!P1 BRA `(.L_x_59) ;  /* 0xfffffffc00f09947 */ /* 0x004fea000383ffff */
[----:B------:R-:W-:Y:S05]  /*99d0*/  BRA `(.L_x_150) ;  /* 0xffffff9800bc7947 */ /* 0x000fea000383ffff */
.L_x_60:
[----:B------:R-:W-:-:S07]  /*99e0*/  MOV R3, UR23 ;  /* 0x0000001700037c02 */ /* 0x000fce0008000f00 */
.L_x_151:
[----:B-1----:R1:W2:Y:S02]  /*99f0*/  SYNCS.PHASECHK.TRANS64.TRYWAIT P0, [R3+URZ+0xc0], R0 ;  /* 0x0000c000030075a7 */ /* 0x0022a400080011ff */
[----:B--2---:R-:W-:Y:S05]  /*9a00*/  @!P0 NANOSLEEP.SYNCS 0x989680 ;  /* 0x009896800000895d */ /* 0x004fea0003900000 */
[----:B------:R-:W2:Y:S02]  /*9a10*/  @!P0 SYNCS.PHASECHK.TRANS64 P0, [R3+URZ+0xc0], R0 ;  /* 0x0000c000030085a7 */ /* 0x000ea400080010ff */
[----:B--2---:R-:W-:Y:S05]  /*9a20*/  @!P0 BRA `(.L_x_151) ;  /* 0xfffffffc00f08947 */ /* 0x004fea000383ffff */
[----:B------:R-:W-:Y:S05]  /*9a30*/  BRA `(.L_x_152) ;  /* 0xffffff9c000c7947 */ /* 0x000fea000383ffff */
.L_x_63:
[----:B------:R-:W-:Y:S07]  /*9a40*/  MOV R0, UR5 ;  /* 0x0000000500007c02 */ /* 0x000fee0008000f00 */
.L_x_153:
[----:B-1----:R1:W2:Y:S02]  /*9a50*/  SYNCS.PHASECHK.TRANS64.TRYWAIT P0, [R0+URZ], R3 ;  /* 0x00000003000075a7 */ /* 0x0022a400080011ff */
[----:B--2---:R-:W-:Y:S05]  /*9a60*/  @!P0 NANOSLEEP.SYNCS 0x989680 ;  /* 0x009896800000895d */ /* 0x004fea0003900000 */
[----:B------:R-:W2:Y:S02]  /*9a70*/  @!P0 SYNCS.PHASECHK.TRANS64 P0, [R0+URZ], R3 ;  /* 0x00000003000085a7 */ /* 0x000ea400080010ff */
[----:B--2---:R-:W-:Y:S05]  /*9a80*/  @!P0 BRA `(.L_x_153) ;  /* 0xfffffffc00f08947 */ /* 0x004fea000383ffff */
[----:B------:R-:W-:Y:S05]  /*9a90*/  BRA `(.L_x_62) ;  /* 0xffffff9c00287947 */ /* 0x000fea000383ffff */
.L_x_66:
[----:B------:R-:W-:-:S07]  /*9aa0*/  MOV R0, UR4 ;  /* 0x0000000400007c02 */ /* 0x000fce0008000f00 */
.L_x_154:
[----:B--2---:R2:W4:Y:S02]  /*9ab0*/  SYNCS.PHASECHK.TRANS64.TRYWAIT P0, [R0+URZ], R3 ;  /* 0x00000003000075a7 */ /* 0x00452400080011ff */
[----:B----4-:R-:W-:Y:S05]  /*9ac0*/  @!P0 NANOSLEEP.SYNCS 0x989680 ;  /* 0x009896800000895d */ /* 0x010fea0003900000 */
[----:B------:R-:W4:Y:S02]  /*9ad0*/  @!P0 SYNCS.PHASECHK.TRANS64 P0, [R0+URZ], R3 ;  /* 0x00000003000085a7 */ /* 0x000f2400080010ff */
[----:B----4-:R-:W-:Y:S05]  /*9ae0*/  @!P0 BRA `(.L_x_154) ;  /* 0xfffffffc00f08947 */ /* 0x010fea000383ffff */
[----:B------:R-:W-:Y:S05]  /*9af0*/  BRA `(.L_x_155) ;  /* 0xffffff9c00dc7947 */ /* 0x000fea000383ffff */
.L_x_67:
[----:B------:R-:W-:-:S07]  /*9b00*/  MOV R0, UR5 ;  /* 0x0000000500007c02 */ /* 0x000fce0008000f00 */
.L_x_156:
[----:B-1----:R1:W2:Y:S02]  /*9b10*/  SYNCS.PHASECHK.TRANS64.TRYWAIT P0, [R0+URZ], R3 ;  /* 0x00000003000075a7 */ /* 0x0022a400080011ff */
[----:B--2---:R-:W-:Y:S05]  /*9b20*/  @!P0 NANOSLEEP.SYNCS 0x989680 ;  /* 0x009896800000895d */ /* 0x004fea0003900000 */
[----:B------:R-:W2:Y:S02]  /*9b30*/  @!P0 SYNCS.PHASECHK.TRANS64 P0, [R0+URZ], R3 ;  /* 0x00000003000085a7 */ /* 0x000ea400080010ff */
[----:B--2---:R-:W-:Y:S05]  /*9b40*/  @!P0 BRA `(.L_x_156) ;  /* 0xfffffffc00f08947 */ /* 0x004fea000383ffff */
[----:B------:R-:W-:Y:S05]  /*9b50*/  BRA `(.L_x_157) ;  /* 0xffffff9c00e87947 */ /* 0x000fea000383ffff */
.L_x_68:
[----:B------:R-:W-:-:S07]  /*9b60*/  MOV R0, UR5 ;  /* 0x0000000500007c02 */ /* 0x000fce0008000f00 */
.L_x_158:
[----:B-1----:R1:W2:Y:S02]  /*9b70*/  SYNCS.PHASECHK.TRANS64.TRYWAIT P0, [R0+URZ], R3 ;  /* 0x00000003000075a7 */ /* 0x0022a400080011ff */
[----:B--2---:R-:W-:Y:S05]  /*9b80*/  @!P0 NANOSLEEP.SYNCS 0x989680 ;  /* 0x009896800000895d */ /* 0x004fea0003900000 */
[----:B------:R-:W2:Y:S02]  /*9b90*/  @!P0 SYNCS.PHASECHK.TRANS64 P0, [R0+URZ], R3 ;  /* 0x00000003000085a7 */ /* 0x000ea400080010ff */
[----:B--2---:R-:W-:Y:S05]  /*9ba0*/  @!P0 BRA `(.L_x_158) ;  /* 0xfffffffc00f08947 */ /* 0x004fea000383ffff */
[----:B------:R-:W-:Y:S05]  /*9bb0*/  BRA `(.L_x_159) ;  /* 0xffffff9c00f47947 */ /* 0x000fea000383ffff */
.L_x_69:
[----:B------:R-:W-:-:S07]  /*9bc0*/  MOV R0, UR4 ;  /* 0x0000000400007c02 */ /* 0x000fce0008000f00 */
.L_x_160:
[----:B-1----:R1:W2:Y:S02]  /*9bd0*/  SYNCS.PHASECHK.TRANS64.TRYWAIT P0, [R0+URZ], R3 ;  /* 0x00000003000075a7 */ /* 0x0022a400080011ff */
[----:B--2---:R-:W-:Y:S05]  /*9be0*/  @!P0 NANOSLEEP.SYNCS 0x989680 ;  /* 0x009896800000895d */ /* 0x004fea0003900000 */
[----:B------:R-:W2:Y:S02]  /*9bf0*/  @!P0 SYNCS.PHASECHK.TRANS64 P0, [R0+URZ], R3 ;  /* 0x00000003000085a7 */ /* 0x000ea400080010ff */
[----:B--2---:R-:W-:Y:S05]  /*9c00*/  @!P0 BRA `(.L_x_160) ;  /* 0xfffffffc00f08947 */ /* 0x004fea000383ffff */
[----:B------:R-:W-:Y:S05]  /*9c10*/  BRA `(.L_x_161) ;  /* 0xffffffa000007947 */ /* 0x000fea000383ffff */
.L_x_74:
[----:B--2---:R2:W3:Y:S02]  /*9c20*/  SYNCS.PHASECHK.TRANS64.TRYWAIT P0, [R12+URZ+0x80], R9 ;  /* 0x000080090c0075a7 */ /* 0x0044e400080011ff */
[----:B---3--:R-:W-:Y:S05]  /*9c30*/  @!P0 NANOSLEEP.SYNCS 0x989680 ;  /* 0x009896800000895d */ /* 0x008fea0003900000 */
[----:B------:R-:W3:Y:S02]  /*9c40*/  @!P0 SYNCS.PHASECHK.TRANS64 P0, [R12+URZ+0x80], R9 ;  /* 0x000080090c0085a7 */ /* 0x000ee400080010ff */
[----:B---3--:R-:W-:Y:S05]  /*9c50*/  @!P0 BRA `(.L_x_74) ;  /* 0xfffffffc00f08947 */ /* 0x008fea000383ffff */
[----:B------:R-:W-:Y:S05]  /*9c60*/  BRA `(.L_x_162) ;  /* 0xffffffa400307947 */ /* 0x000fea000383ffff */
.L_x_77:
[----:B------:R-:W-:Y:S07]  /*9c70*/  MOV R0, UR21 ;  /* 0x0000001500007c02 */ /* 0x000fee0008000f00 */
.L_x_163:
[----:B--2---:R2:W3:Y:S02]  /*9c80*/  SYNCS.PHASECHK.TRANS64.TRYWAIT P2, [R0+URZ+0x78], R11 ;  /* 0x0000780b000075a7 */ /* 0x0044e400080411ff */
[----:B---3--:R-:W-:Y:S05]  /*9c90*/  @!P2 NANOSLEEP.SYNCS 0x989680 ;  /* 0x009896800000a95d */ /* 0x008fea0003900000 */
[----:B------:R-:W3:Y:S02]  /*9ca0*/  @!P2 SYNCS.PHASECHK.TRANS64 P2, [R0+URZ+0x78], R11 ;  /* 0x0000780b0000a5a7 */ /* 0x000ee400080410ff */
[----:B---3--:R-:W-:Y:S05]  /*9cb0*/  @!P2 BRA `(.L_x_163) ;  /* 0xfffffffc00f0a947 */ /* 0x008fea000383ffff */
[----:B------:R-:W-:Y:S05]  /*9cc0*/  BRA `(.L_x_76) ;  /* 0xffffffa800987947 */ /* 0x000fea000383ffff */
.L_x_80:
[----:B--2---:R-:W-:Y:S07]  /*9cd0*/  MOV R0, UR21 ;  /* 0x0000001500007c02 */ /* 0x004fee0008000f00 */
.L_x_164:
[----:B--2---:R2:W3:Y:S02]  /*9ce0*/  SYNCS.PHASECHK.TRANS64.TRYWAIT P0, [R0+URZ+0x50], R9 ;  /* 0x00005009000075a7 */ /* 0x0044e400080011ff */
[----:B---3--:R-:W-:Y:S05]  /*9cf0*/  @!P0 NANOSLEEP.SYNCS 0x989680 ;  /* 0x009896800000895d */ /* 0x008fea0003900000 */
[----:B------:R-:W3:Y:S02]  /*9d00*/  @!P0 SYNCS.PHASECHK.TRANS64 P0, [R0+URZ+0x50], R9 ;  /* 0x00005009000085a7 */ /* 0x000ee400080010ff */
[----:B---3--:R-:W-:Y:S05]  /*9d10*/  @!P0 BRA `(.L_x_164) ;  /* 0xfffffffc00f08947 */ /* 0x008fea000383ffff */
[----:B------:R-:W-:Y:S05]  /*9d20*/  BRA `(.L_x_165) ;  /* 0xffffffa800f47947 */ /* 0x000fea000383ffff */
.L_x_81:
[----:B------:R-:W-:Y:S07]  /*9d30*/  MOV R0, UR21 ;  /* 0x0000001500007c02 */ /* 0x000fee0008000f00 */
.L_x_166:
[----:B--2---:R2:W3:Y:S02]  /*9d40*/  SYNCS.PHASECHK.TRANS64.TRYWAIT P0, [R0+URZ+0x58], R9 ;  /* 0x00005809000075a7 */ /* 0x0044e400080011ff */
[----:B---3--:R-:W-:Y:S05]  /*9d50*/  @!P0 NANOSLEEP.SYNCS 0x989680 ;  /* 0x009896800000895d */ /* 0x008fea0003900000 */
[----:B------:R-:W3:Y:S02]  /*9d60*/  @!P0 SYNCS.PHASECHK.TRANS64 P0, [R0+URZ+0x58], R9 ;  /* 0x00005809000085a7 */ /* 0x000ee400080010ff */
[----:B---3--:R-:W-:Y:S05]  /*9d70*/  @!P0 BRA `(.L_x_166) ;  /* 0xfffffffc00f08947 */ /* 0x008fea000383ffff */
[----:B------:R-:W-:Y:S05]  /*9d80*/  BRA `(.L_x_167) ;  /* 0xffffffac002c7947 */ /* 0x000fea000383ffff */
.L_x_82:
[----:B------:R-:W-:Y:S07]  /*9d90*/  MOV R0, UR21 ;  /* 0x0000001500007c02 */ /* 0x000fee0008000f00 */
.L_x_168:
[----:B--2---:R2:W3:Y:S02]  /*9da0*/  SYNCS.PHASECHK.TRANS64.TRYWAIT P0, [R0+URZ+0x60], R9 ;  /* 0x00006009000075a7 */ /* 0x0044e400080011ff */
[----:B---3--:R-:W-:Y:S05]  /*9db0*/  @!P0 NANOSLEEP.SYNCS 0x989680 ;  /* 0x009896800000895d */ /* 0x008fea0003900000 */
[----:B------:R-:W3:Y:S02]  /*9dc0*/  @!P0 SYNCS.PHASECHK.TRANS64 P0, [R0+URZ+0x60], R9 ;  /* 0x00006009000085a7 */ /* 0x000ee400080010ff */
[----:B---3--:R-:W-:Y:S05]  /*9dd0*/  @!P0 BRA `(.L_x_168) ;  /* 0xfffffffc00f08947 */ /* 0x008fea000383ffff */
[----:B------:R-:W-:Y:S05]  /*9de0*/  BRA `(.L_x_169) ;  /* 0xffffffac00707947 */ /* 0x000fea000383ffff */
.L_x_83:
[----:B------:R-:W-:Y:S07]  /*9df0*/  MOV R0, UR21 ;  /* 0x0000001500007c02 */ /* 0x000fee0008000f00 */
.L_x_170:
[----:B--2---:R2:W3:Y:S02]  /*9e00*/  SYNCS.PHASECHK.TRANS64.TRYWAIT P0, [R0+URZ+0x68], R9 ;  /* 0x00006809000075a7 */ /* 0x0044e400080011ff */
[----:B---3--:R-:W-:Y:S05]  /*9e10*/  @!P0 NANOSLEEP.SYNCS 0x989680 ;  /* 0x009896800000895d */ /* 0x008fea0003900000 */
[----:B------:R-:W3:Y:S02]  /*9e20*/  @!P0 SYNCS.PHASECHK.TRANS64 P0, [R0+URZ+0x68], R9 ;  /* 0x00006809000085a7 */ /* 0x000ee400080010ff */
[----:B---3--:R-:W-:Y:S05]  /*9e30*/  @!P0 BRA `(.L_x_170) ;  /* 0xfffffffc00f08947 */ /* 0x008fea000383ffff */
[----:B------:R-:W-:Y:S05]  /*9e40*/  BRA `(.L_x_171) ;  /* 0xffffffac00b07947 */ /* 0x000fea000383ffff */
.L_x_85:
[----:B------:R-:W-:-:S07]  /*9e50*/  MOV R0, UR21 ;  /* 0x0000001500007c02 */ /* 0x000fce0008000f00 */
.L_x_172:
[----:B---3--:R3:W4:Y:S02]  /*9e60*/  SYNCS.PHASECHK.TRANS64.TRYWAIT P0, [R0+URZ+0x50], R3 ;  /* 0x00005003000075a7 */ /* 0x00872400080011ff */
[----:B----4-:R-:W-:Y:S05]  /*9e70*/  @!P0 NANOSLEEP.SYNCS 0x989680 ;  /* 0x009896800000895d */ /* 0x010fea0003900000 */
[----:B------:R-:W4:Y:S02]  /*9e80*/  @!P0 SYNCS.PHASECHK.TRANS64 P0, [R0+URZ+0x50], R3 ;  /* 0x00005003000085a7 */ /* 0x000f2400080010ff */
[----:B----4-:R-:W-:Y:S05]  /*9e90*/  @!P0 BRA `(.L_x_172) ;  /* 0xfffffffc00f08947 */ /* 0x010fea000383ffff */
[----:B------:R-:W-:Y:S05]  /*9ea0*/  BRA `(.L_x_173) ;  /* 0xffffffb000287947 */ /* 0x000fea000383ffff */
.L_x_86:
[----:B---3--:R-:W-:-:S07]  /*9eb0*/  MOV R0, UR21 ;  /* 0x0000001500007c02 */ /* 0x008fce0008000f00 */
.L_x_174:
[----:B---3--:R3:W4:Y:S02]  /*9ec0*/  SYNCS.PHASECHK.TRANS64.TRYWAIT P0, [R0+URZ+0x58], R3 ;  /* 0x00005803000075a7 */ /* 0x00872400080011ff */
[----:B----4-:R-:W-:Y:S05]  /*9ed0*/  @!P0 NANOSLEEP.SYNCS 0x989680 ;  /* 0x009896800000895d */ /* 0x010fea0003900000 */
[----:B------:R-:W4:Y:S02]  /*9ee0*/  @!P0 SYNCS.PHASECHK.TRANS64 P0, [R0+URZ+0x58], R3 ;  /* 0x00005803000085a7 */ /* 0x000f2400080010ff */
[----:B----4-:R-:W-:Y:S05]  /*9ef0*/  @!P0 BRA `(.L_x_174) ;  /* 0xfffffffc00f08947 */ /* 0x010fea000383ffff */
[----:B------:R-:W-:Y:S05]  /*9f00*/  BRA `(.L_x_175) ;  /* 0xffffffb000187947 */ /* 0x000fea000383ffff */
.L_x_87:
[----:B---3--:R-:W-:-:S07]  /*9f10*/  MOV R0, UR21 ;  /* 0x0000001500007c02 */ /* 0x008fce0008000f00 */
.L_x_176:
[----:B---3--:R3:W4:Y:S02]  /*9f20*/  SYNCS.PHASECHK.TRANS64.TRYWAIT P0, [R0+URZ+0x60], R3 ;  /* 0x00006003000075a7 */ /* 0x00872400080011ff */
[----:B----4-:R-:W-:Y:S05]  /*9f30*/  @!P0 NANOSLEEP.SYNCS 0x989680 ;  /* 0x009896800000895d */ /* 0x010fea0003900000 */
[----:B------:R-:W4:Y:S02]  /*9f40*/  @!P0 SYNCS.PHASECHK.TRANS64 P0, [R0+URZ+0x60], R3 ;  /* 0x00006003000085a7 */ /* 0x000f2400080010ff */
[----:B----4-:R-:W-:Y:S05]  /*9f50*/  @!P0 BRA `(.L_x_176) ;  /* 0xfffffffc00f08947 */ /* 0x010fea000383ffff */
[----:B------:R-:W-:Y:S05]  /*9f60*/  BRA `(.L_x_177) ;  /* 0xffffffb000087947 */ /* 0x000fea000383ffff */
.L_x_89:
[----:B-1----:R1:W2:Y:S02]  /*9f70*/  SYNCS.PHASECHK.TRANS64.TRYWAIT P0, [R3+URZ+0x80], R0 ;  /* 0x00008000030075a7 */ /* 0x0022a400080011ff */
[----:B--2---:R-:W-:Y:S05]  /*9f80*/  @!P0 NANOSLEEP.SYNCS 0x989680 ;  /* 0x009896800000895d */ /* 0x004fea0003900000 */
[----:B------:R-:W2:Y:S02]  /*9f90*/  @!P0 SYNCS.PHASECHK.TRANS64 P0, [R3+URZ+0x80], R0 ;  /* 0x00008000030085a7 */ /* 0x000ea400080010ff */
[----:B--2---:R-:W-:Y:S05]  /*9fa0*/  @!P0 BRA `(.L_x_89) ;  /* 0xfffffffc00f08947 */ /* 0x004fea000383ffff */
[----:B------:R-:W-:Y:S05]  /*9fb0*/  BRA `(.L_x_178) ;  /* 0xffffffb000d47947 */ /* 0x000fea000383ffff */
.L_x_100:
[----:B-1----:R-:W-:Y:S04]  /*9fc0*/  MOV R0, UR44 ;  /* 0x0000002c00007c02 */ /* 0x002fe80008000f00 */
[----:B------:R1:W2:Y:S03]  /*9fd0*/  SYNCS.PHASECHK.TRANS64.TRYWAIT P1, [R0+URZ+0x30], R5 ;  /* 0x00003005000075a7 */ /* 0x0002a600080211ff */
[----:B--2---:R-:W-:Y:S05]  /*9fe0*/  @!P1 NANOSLEEP.SYNCS 0x989680 ;  /* 0x009896800000995d */ /* 0x004fea0003900000 */
[----:B------:R-:W2:Y:S02]  /*9ff0*/  @!P1 SYNCS.PHASECHK.TRANS64 P1, [R0+URZ+0x30], R5 ;  /* 0x00003005000095a7 */ /* 0x000ea400080210ff */
[----:B--2---:R-:W-:Y:S05]  /*a000*/  @!P1 BRA `(.L_x_100) ;  /* 0xfffffffc00ec9947 */ /* 0x004fea000383ffff */
[----:B------:R-:W-:Y:S05]  /*a010*/  BRA `(.L_x_99) ;  /* 0xffffffc000687947 */ /* 0x000fea000383ffff */
.L_x_102:
[----:B-1----:R1:W4:Y:S02]  /*a020*/  SYNCS.PHASECHK.TRANS64.TRYWAIT P0, [R98+URZ+0xa0], R3 ;  /* 0x0000a003620075a7 */ /* 0x00232400080011ff */
[----:B----4-:R-:W-:Y:S05]  /*a030*/  @!P0 NANOSLEEP.SYNCS 0x989680 ;  /* 0x009896800000895d */ /* 0x010fea0003900000 */
[----:B------:R-:W4:Y:S02]  /*a040*/  @!P0 SYNCS.PHASECHK.TRANS64 P0, [R98+URZ+0xa0], R3 ;  /* 0x0000a003620085a7 */ /* 0x000f2400080010ff */
[----:B----4-:R-:W-:Y:S05]  /*a050*/  @!P0 BRA `(.L_x_102) ;  /* 0xfffffffc00f08947 */ /* 0x010fea000383ffff */
[----:B------:R-:W-:Y:S05]  /*a060*/  BRA `(.L_x_101) ;  /* 0xffffffc000947947 */ /* 0x000fea000383ffff */
.L_x_111:
[----:B--2---:R2:W3:Y:S02]  /*a070*/  SYNCS.PHASECHK.TRANS64.TRYWAIT P0, [R3+URZ+0x30], R0 ;  /* 0x00003000030075a7 */ /* 0x0044e400080011ff */
[----:B---3--:R-:W-:Y:S05]  /*a080*/  @!P0 NANOSLEEP.SYNCS 0x989680 ;  /* 0x009896800000895d */ /* 0x008fea0003900000 */
[----:B------:R-:W3:Y:S02]  /*a090*/  @!P0 SYNCS.PHASECHK.TRANS64 P0, [R3+URZ+0x30], R0 ;  /* 0x00003000030085a7 */ /* 0x000ee400080010ff */
[----:B---3--:R-:W-:Y:S05]  /*a0a0*/  @!P0 BRA `(.L_x_111) ;  /* 0xfffffffc00f08947 */ /* 0x008fea000383ffff */
[----:B------:R-:W-:Y:S05]  /*a0b0*/  BRA `(.L_x_110) ;  /* 0xffffffcc00787947 */ /* 0x000fea000383ffff */
.L_x_119:
[----:B-1----:R1:W3:Y:S02]  /*a0c0*/  SYNCS.PHASECHK.TRANS64.TRYWAIT P0, [R63+URZ+0x30], R4 ;  /* 0x000030043f0075a7 */ /* 0x0022e400080011ff */
[----:B---3--:R-:W-:Y:S05]  /*a0d0*/  @!P0 NANOSLEEP.SYNCS 0x989680 ;  /* 0x009896800000895d */ /* 0x008fea0003900000 */
[----:B------:R-:W3:Y:S02]  /*a0e0*/  @!P0 SYNCS.PHASECHK.TRANS64 P0, [R63+URZ+0x30], R4 ;  /* 0x000030043f0085a7 */ /* 0x000ee400080010ff */
[----:B---3--:R-:W-:Y:S05]  /*a0f0*/  @!P0 BRA `(.L_x_119) ;  /* 0xfffffffc00f08947 */ /* 0x008fea000383ffff */
[----:B------:R-:W-:Y:S05]  /*a100*/  BRA `(.L_x_118) ;  /* 0xffffffd800807947 */ /* 0x000fea000383ffff */
.L_x_127:
[----:B-1----:R1:W3:Y:S02]  /*a110*/  SYNCS.PHASECHK.TRANS64.TRYWAIT P0, [R108+URZ+0x30], R3 ;  /* 0x000030036c0075a7 */ /* 0x0022e400080011ff */
[----:B---3--:R-:W-:Y:S05]  /*a120*/  @!P0 NANOSLEEP.SYNCS 0x989680 ;  /* 0x009896800000895d */ /* 0x008fea0003900000 */
[----:B------:R-:W3:Y:S02]  /*a130*/  @!P0 SYNCS.PHASECHK.TRANS64 P0, [R108+URZ+0x30], R3 ;  /* 0x000030036c0085a7 */ /* 0x000ee400080010ff */
[----:B---3--:R-:W-:Y:S05]  /*a140*/  @!P0 BRA `(.L_x_127) ;  /* 0xfffffffc00f08947 */ /* 0x008fea000383ffff */
[----:B------:R-:W-:Y:S05]  /*a150*/  BRA `(.L_x_126) ;  /* 0xffffffe400847947 */ /* 0x000fea000383ffff */
        .weak           $__internal_0_$__cuda_sm10x_tcgen05_guardrail_trap_col_being_dealloced_not_returned_by_alloc
        .type           $__internal_0_$__cuda_sm10x_tcgen05_guardrail_trap_col_being_dealloced_not_returned_by_alloc,@function
        .size           $__internal_0_$__cuda_sm10x_tcgen05_guardrail_trap_col_being_dealloced_not_returned_by_alloc,($__internal_1_$__cuda_sm10x_tcgen05_guardrail_trap_phase_invalid_during_alloc - $__internal_0_$__cuda_sm10x_tcgen05_guardrail_trap_col_being_dealloced_not_returned_by_alloc)
$__internal_0_$__cuda_sm10x_tcgen05_guardrail_trap_col_being_dealloced_not_returned_by_alloc:
[----:B------:R-:W-:Y:S05]  /*a160*/  BPT.TRAP 0x1 ;  /* 0x000000040000795c */ /* 0x000fea0000300000 */
[----:B------:R-:W-:-:S04]  /*a170*/  HFMA2 R3, -RZ, RZ, 0, 0 ;  /* 0x00000000ff037431 */ /* 0x000fc800000001ff */
[----:B------:R-:W-:Y:S05]  /*a180*/  RET.REL.NODEC R2 `(_ZN7cutlass13device_kernelINS_4gemm6kernel13GemmUniversalIN4cute5tupleIJiiiiEEENS1_10collective13CollectiveMmaINS1_35MainloopSm100TmaUmmaWarpSpecializedILi3ELi2ELi4ENS5_IJNS4_1CILi2EEESB_NSA_ILi1EEEEEEEENS5_IJNSA_ILi64EEENSA_ILi256EEENSA_ILi32EEEEEENS_10bfloat16_tENS5_IJlSC_lEEESJ_SK_NS4_8TiledMMAINS4_8MMA_AtomIJNS4_20SM100_MMA_F16BF16_SSISJ_SJ_fLi64ELi256ELNS4_4UMMA5MajorE0ELSP_0ELNSO_7ScaleInE0ELSQ_0EEEEEENS4_6LayoutINS5_IJSC_SC_SC_EEENS5_IJNSA_ILi0EEESV_SV_EEEEENS5_IJNS4_10UnderscoreESY_SY_EEEEENS4_23SM90_TMA_LOAD_MULTICASTENS4_14ComposedLayoutINS4_7SwizzleILi2ELi4ELi3EEENS4_18smem_ptr_flag_bitsILi16EEENST_INS5_IJNSA_ILi8EEESH_EEENS5_IJSH_SC_EEEEEEEvNS4_8identityES11_S1B_vS1C_EENS_8epilogue10collective18CollectiveEpilogueINS1E_23Sm100TmaWarpSpecializedILi4ELi2ELi32ELb1ELb0EEEJSI_NS5_IJNST_ISF_SC_EES1J_EEESJ_SK_SJ_SK_NS1E_6fusion15FusionCallbacksIS1I_NS1L_17LinearCombinationISJ_fSJ_fLNS_15FloatRoundStyleE2EEESI_S1K_JEEENS4_5SM1004TMEM4LOAD26SM100_TMEM_LOAD_16dp256b8xENS4_13SM90_TMA_LOADENS12_INS13_ILi3ELi4ELi3EEES16_NST_INS5_IJS17_SF_EEENS5_IJSF_SC_EEEEEEENS4_17SM75_U32x4_LDSM_NENS4_14SM90_TMA_STOREES20_NS4_17SM90_U32x4_STSM_NENS4_39AutoVectorizingCopyWithAssumedAlignmentILi128EEEEEEvvEEEEvNT_6ParamsE) ;  /* 0xffffff5c029c7950 */ /* 0x000fea0003c3ffff */
        .weak           $__internal_1_$__cuda_sm10x_tcgen05_guardrail_trap_phase_invalid_during_alloc
        .type           $__internal_1_$__cuda_sm10x_tcgen05_guardrail_trap_phase_invalid_during_alloc,@function
        .size           $__internal_1_$__cuda_sm10x_tcgen05_guardrail_trap_phase_invalid_during_alloc,($__internal_2_$__cuda_sm10x_tcgen05_guardrail_trap_unallocated_columns_being_dealloced - $__internal_1_$__cuda_sm10x_tcgen05_guardrail_trap_phase_invalid_during_alloc)
$__internal_1_$__cuda_sm10x_tcgen05_guardrail_trap_phase_invalid_during_alloc:
[----:B------:R-:W-:Y:S05]  /*a190*/  BPT.TRAP 0x1 ;  /* 0x000000040000795c */ /* 0x000fea0000300000 */
[----:B------:R-:W-:-:S04]  /*a1a0*/  MOV R5, 0x0 ;  /* 0x0000000000057802 */ /* 0x000fc80000000f00 */
[----:B------:R-:W-:Y:S05]  /*a1b0*/  RET.REL.NODEC R4 `(_ZN7cutlass13device_kernelINS_4gemm6kernel13GemmUniversalIN4cute5tupleIJiiiiEEENS1_10collective13CollectiveMmaINS1_35MainloopSm100TmaUmmaWarpSpecializedILi3ELi2ELi4ENS5_IJNS4_1CILi2EEESB_NSA_ILi1EEEEEEEENS5_IJNSA_ILi64EEENSA_ILi256EEENSA_ILi32EEEEEENS_10bfloat16_tENS5_IJlSC_lEEESJ_SK_NS4_8TiledMMAINS4_8MMA_AtomIJNS4_20SM100_MMA_F16BF16_SSISJ_SJ_fLi64ELi256ELNS4_4UMMA5MajorE0ELSP_0ELNSO_7ScaleInE0ELSQ_0EEEEEENS4_6LayoutINS5_IJSC_SC_SC_EEENS5_IJNSA_ILi0EEESV_SV_EEEEENS5_IJNS4_10UnderscoreESY_SY_EEEEENS4_23SM90_TMA_LOAD_MULTICASTENS4_14ComposedLayoutINS4_7SwizzleILi2ELi4ELi3EEENS4_18smem_ptr_flag_bitsILi16EEENST_INS5_IJNSA_ILi8EEESH_EEENS5_IJSH_SC_EEEEEEEvNS4_8identityES11_S1B_vS1C_EENS_8epilogue10collective18CollectiveEpilogueINS1E_23Sm100TmaWarpSpecializedILi4ELi2ELi32ELb1ELb0EEEJSI_NS5_IJNST_ISF_SC_EES1J_EEESJ_SK_SJ_SK_NS1E_6fusion15FusionCallbacksIS1I_NS1L_17LinearCombinationISJ_fSJ_fLNS_15FloatRoundStyleE2EEESI_S1K_JEEENS4_5SM1004TMEM4LOAD26SM100_TMEM_LOAD_16dp256b8xENS4_13SM90_TMA_LOADENS12_INS13_ILi3ELi4ELi3EEES16_NST_INS5_IJS17_SF_EEENS5_IJSF_SC_EEEEEEENS4_17SM75_U32x4_LDSM_NENS4_14SM90_TMA_STOREES20_NS4_17SM90_U32x4_STSM_NENS4_39AutoVectorizingCopyWithAssumedAlignmentILi128EEEEEEvvEEEEvNT_6ParamsE) ;  /* 0xffffff5c04907950 */ /* 0x000fea0003c3ffff */
        .weak           $__internal_2_$__cuda_sm10x_tcgen05_guardrail_trap_unallocated_columns_being_dealloced
        .type           $__internal_2_$__cuda_sm10x_tcgen05_guardrail_trap_unallocated_columns_being_dealloced,@function
        .size           $__internal_2_$__cuda_sm10x_tcgen05_guardrail_trap_unallocated_columns_being_dealloced,(.L_x_180 - $__internal_2_$__cuda_sm10x_tcgen05_guardrail_trap_unallocated_columns_being_dealloced)
$__internal_2_$__cuda_sm10x_tcgen05_guardrail_trap_unallocated_columns_being_dealloced:
[----:B------:R-:W-:Y:S05]  /*a1c0*/  BPT.TRAP 0x1 ;  /* 0x000000040000795c */ /* 0x000fea0000300000 */
[----:B------:R-:W-:-:S04]  /*a1d0*/  HFMA2 R3, -RZ, RZ, 0, 0 ;  /* 0x00000000ff037431 */ /* 0x000fc800000001ff */
[----:B------:R-:W-:Y:S05]  /*a1e0*/  RET.REL.NODEC R2 `(_ZN7cutlass13device_kernelINS_4gemm6kernel13GemmUniversalIN4cute5tupleIJiiiiEEENS1_10collective13CollectiveMmaINS1_35MainloopSm100TmaUmmaWarpSpecializedILi3ELi2ELi4ENS5_IJNS4_1CILi2EEESB_NSA_ILi1EEEEEEEENS5_IJNSA_ILi64EEENSA_ILi256EEENSA_ILi32EEEEEENS_10bfloat16_tENS5_IJlSC_lEEESJ_SK_NS4_8TiledMMAINS4_8MMA_AtomIJNS4_20SM100_MMA_F16BF16_SSISJ_SJ_fLi64ELi256ELNS4_4UMMA5MajorE0ELSP_0ELNSO_7ScaleInE0ELSQ_0EEEEEENS4_6LayoutINS5_IJSC_SC_SC_EEENS5_IJNSA_ILi0EEESV_SV_EEEEENS5_IJNS4_10UnderscoreESY_SY_EEEEENS4_23SM90_TMA_LOAD_MULTICASTENS4_14ComposedLayoutINS4_7SwizzleILi2ELi4ELi3EEENS4_18smem_ptr_flag_bitsILi16EEENST_INS5_IJNSA_ILi8EEESH_EEENS5_IJSH_SC_EEEEEEEvNS4_8identityES11_S1B_vS1C_EENS_8epilogue10collective18CollectiveEpilogueINS1E_23Sm100TmaWarpSpecializedILi4ELi2ELi32ELb1ELb0EEEJSI_NS5_IJNST_ISF_SC_EES1J_EEESJ_SK_SJ_SK_NS1E_6fusion15FusionCallbacksIS1I_NS1L_17LinearCombinationISJ_fSJ_fLNS_15FloatRoundStyleE2EEESI_S1K_JEEENS4_5SM1004TMEM4LOAD26SM100_TMEM_LOAD_16dp256b8xENS4_13SM90_TMA_LOADENS12_INS13_ILi3ELi4ELi3EEES16_NST_INS5_IJS17_SF_EEENS5_IJSF_SC_EEEEEEENS4_17SM75_U32x4_LDSM_NENS4_14SM90_TMA_STOREES20_NS4_17SM90_U32x4_STSM_NENS4_39AutoVectorizingCopyWithAssumedAlignmentILi128EEEEEEvvEEEEvNT_6ParamsE) ;  /* 0xffffff5c02847950 */ /* 0x000fea0003c3ffff */
.L_x_179:
[----:B------:R-:W-:-:S00]  /*a1f0*/  BRA `(.L_x_179) ;  /* 0xfffffffc00fc7947 */ /* 0x000fc0000383ffff */
[----:B------:R-:W-:-:S00]  /*a200*/  NOP ;  /* 0x0000000000007918 */ /* 0x000fc00000000000 */
[----:B------:R-:W-:-:S00]  /*a210*/  NOP ;  /* 0x0000000000007918 */ /* 0x000fc00000000000 */
[----:B------:R-:W-:-:S00]  /*a220*/  NOP ;  /* 0x0000000000007918 */ /* 0x000fc00000000000 */
[----:B------:R-:W-:-:S00]  /*a230*/  NOP ;  /* 0x0000000000007918 */ /* 0x000fc00000000000 */
[----:B------:R-:W-:-:S00]  /*a240*/  NOP ;  /* 0x0000000000007918 */ /* 0x000fc00000000000 */
[----:B------:R-:W-:-:S00]  /*a250*/  NOP ;  /* 0x0000000000007918 */ /* 0x000fc00000000000 */
[----:B------:R-:W-:-:S00]  /*a260*/  NOP ;  /* 0x0000000000007918 */ /* 0x000fc00000000000 */
[----:B------:R-:W-:-:S00]  /*a270*/  NOP ;  /* 0x0000000000007918 */ /* 0x000fc00000000000 */
.L_x_180:


//--------------------- .nv.global.init           --------------------------
	.section	.nv.global.init,"aw",@progbits
.nv.global.init:
	.type		$str$27,@object
	.size		$str$27,($str$28 - $str$27)
$str$27:
        /*0000*/ 	.byte	0x28, 0x61, 0x64, 0x64, 0x72, 0x65, 0x73, 0x73, 0x20, 0x26, 0x20, 0x6d, 0x61, 0x73, 0x6b, 0x29
        /*0010*/ 	.byte	0x20, 0x3d, 0x3d, 0x20, 0x30, 0x00
	.type		$str$28,@object
	.size		$str$28,($str$26 - $str$28)
$str$28:
        /*0016*/ 	.byte	0x2f, 0x74, 0x6d, 0x70, 0x2f, 0x63, 0x75, 0x74, 0x6c, 0x61, 0x73, 0x73, 0x5f, 0x73, 0x77, 0x65
        /*0026*/ 	.byte	0x65, 0x70, 0x5f, 0x73, 0x72, 0x63, 0x2f, 0x69, 0x6e, 0x63, 0x6c, 0x75, 0x64, 0x65, 0x2f, 0x63
        /*0036*/ 	.byte	0x75, 0x74, 0x65, 0x2f, 0x70, 0x6f, 0x69, 0x6e, 0x74, 0x65, 0x72, 0x5f, 0x66, 0x6c, 0x61, 0x67
        /*0046*/ 	.byte	0x67, 0x65, 0x64, 0x2e, 0x68, 0x70, 0x70, 0x00
	.type		$str$26,@object
	.size		$str$26,($str$25 - $str$26)
$str$26:
        /*004e*/ 	.byte	0x2f, 0x74, 0x6d, 0x70, 0x2f, 0x63, 0x75, 0x74, 0x6c, 0x61, 0x73, 0x73, 0x5f, 0x73, 0x77, 0x65
        /*005e*/ 	.byte	0x65, 0x70, 0x5f, 0x73, 0x72, 0x63, 0x2f, 0x69, 0x6e, 0x63, 0x6c, 0x75, 0x64, 0x65, 0x2f, 0x63
        /*006e*/ 	.byte	0x75, 0x74, 0x65, 0x2f, 0x61, 0x74, 0x6f, 0x6d, 0x2f, 0x63, 0x6f, 0x70, 0x79, 0x5f, 0x74, 0x72
        /*007e*/ 	.byte	0x61, 0x69, 0x74, 0x73, 0x5f, 0x73, 0x6d, 0x31, 0x30, 0x30, 0x2e, 0x68, 0x70, 0x70, 0x00
	.type		$str$25,@object
	.size		$str$25,(__unnamed_1 - $str$25)
$str$25:
        /*008d*/ 	.byte	0x28, 0x28, 0x75, 0x69, 0x6e, 0x74, 0x33, 0x32, 0x5f, 0x74, 0x28, 0x74, 0x68, 0x72, 0x65, 0x61
        /*009d*/ 	.byte	0x64, 0x49, 0x64, 0x78, 0x2e, 0x78, 0x29, 0x20, 0x2f, 0x20, 0x33, 0x32, 0x29, 0x20, 0x25, 0x20
        /*00ad*/ 	.byte	0x34, 0x29, 0x20, 0x3d, 0x3d, 0x20, 0x28, 0x28, 0x28, 0x74, 0x6d, 0x65, 0x6d, 0x5f, 0x61, 0x64
        /*00bd*/ 	.byte	0x64, 0x72, 0x20, 0x3e, 0x3e, 0x20, 0x31, 0x36, 0x29, 0x20, 0x2f, 0x20, 0x33, 0x32, 0x29, 0x20
        /*00cd*/ 	.byte	0x25, 0x20, 0x34, 0x29, 0x00
	.type		__unnamed_1,@object
	.size		__unnamed_1,(__unnamed_2 - __unnamed_1)
__unnamed_1:
        /*00d2*/ 	.byte	0x61, 0x75, 0x74, 0x6f, 0x20, 0x63, 0x75, 0x74, 0x65, 0x3a, 0x3a, 0x61, 0x73, 0x5f, 0x70, 0x6f
        /* <DEDUP_REMOVED lines=24> */
        /*0262*/ 	.byte	0x30, 0x39, 0x36, 0x3e, 0x3e, 0x3e, 0x3e, 0x5d, 0x00
	.type		__unnamed_2,@object
	.size		__unnamed_2,(.L_2 - __unnamed_2)
__unnamed_2:
        /* <DEDUP_REMOVED lines=46> */
        /*054b*/ 	.byte	0x75, 0x74, 0x65, 0x3a, 0x3a, 0x43, 0x3c, 0x30, 0x3e, 0x3e, 0x3e, 0x3e, 0x5d, 0x00
.L_2:


//--------------------- .nv.shared._ZN7cutlass13device_kernelINS_4gemm6kernel13GemmUniversalIN4cute5tupleIJiiiiEEENS1_10collective13CollectiveMmaINS1_35MainloopSm100TmaUmmaWarpSpecializedILi3ELi2ELi4ENS5_IJNS4_1CILi2EEESB_NSA_ILi1EEEEEEEENS5_IJNSA_ILi64EEENSA_ILi256EEENSA_ILi32EEEEEENS_10bfloat16_tENS5_IJlSC_lEEESJ_SK_NS4_8TiledMMAINS4_8MMA_AtomIJNS4_20SM100_MMA_F16BF16_SSISJ_SJ_fLi64ELi256ELNS4_4UMMA5MajorE0ELSP_0ELNSO_7ScaleInE0ELSQ_0EEEEEENS4_6LayoutINS5_IJSC_SC_SC_EEENS5_IJNSA_ILi0EEESV_SV_EEEEENS5_IJNS4_10UnderscoreESY_SY_EEEEENS4_23SM90_TMA_LOAD_MULTICASTENS4_14ComposedLayoutINS4_7SwizzleILi2ELi4ELi3EEENS4_18smem_ptr_flag_bitsILi16EEENST_INS5_IJNSA_ILi8EEESH_EEENS5_IJSH_SC_EEEEEEEvNS4_8identityES11_S1B_vS1C_EENS_8epilogue10collective18CollectiveEpilogueINS1E_23Sm100TmaWarpSpecializedILi4ELi2ELi32ELb1ELb0EEEJSI_NS5_IJNST_ISF_SC_EES1J_EEESJ_SK_SJ_SK_NS1E_6fusion15FusionCallbacksIS1I_NS1L_17LinearCombinationISJ_fSJ_fLNS_15FloatRoundStyleE2EEESI_S1K_JEEENS4_5SM1004TMEM4LOAD26SM100_TMEM_LOAD_16dp256b8xENS4_13SM90_TMA_LOADENS12_INS13_ILi3ELi4ELi3EEES16_NST_INS5_IJS17_SF_EEENS5_IJSF_SC_EEEEEEENS4_17SM75_U32x4_LDSM_NENS4_14SM90_TMA_STOREES20_NS4_17SM90_U32x4_STSM_NENS4_39AutoVectorizingCopyWithAssumedAlignmentILi128EEEEEEvvEEEEvNT_6ParamsE --------------------------
	.section	.nv.shared._ZN7cutlass13device_kernelINS_4gemm6kernel13GemmUniversalIN4cute5tupleIJiiiiEEENS1_10collective13CollectiveMmaINS1_35MainloopSm100TmaUmmaWarpSpecializedILi3ELi2ELi4ENS5_IJNS4_1CILi2EEESB_NSA_ILi1EEEEEEEENS5_IJNSA_ILi64EEENSA_ILi256EEENSA_ILi32EEEEEENS_10bfloat16_tENS5_IJlSC_lEEESJ_SK_NS4_8TiledMMAINS4_8MMA_AtomIJNS4_20SM100_MMA_F16BF16_SSISJ_SJ_fLi64ELi256ELNS4_4UMMA5MajorE0ELSP_0ELNSO_7ScaleInE0ELSQ_0EEEEEENS4_6LayoutINS5_IJSC_SC_SC_EEENS5_IJNSA_ILi0EEESV_SV_EEEEENS5_IJNS4_10UnderscoreESY_SY_EEEEENS4_23SM90_TMA_LOAD_MULTICASTENS4_14ComposedLayoutINS4_7SwizzleILi2ELi4ELi3EEENS4_18smem_ptr_flag_bitsILi16EEENST_INS5_IJNSA_ILi8EEESH_EEENS5_IJSH_SC_EEEEEEEvNS4_8identityES11_S1B_vS1C_EENS_8epilogue10collective18CollectiveEpilogueINS1E_23Sm100TmaWarpSpecializedILi4ELi2ELi32ELb1ELb0EEEJSI_NS5_IJNST_ISF_SC_EES1J_EEESJ_SK_SJ_SK_NS1E_6fusion15FusionCallbacksIS1I_NS1L_17LinearCombinationISJ_fSJ_fLNS_15FloatRoundStyleE2EEESI_S1K_JEEENS4_5SM1004TMEM4LOAD26SM100_TMEM_LOAD_16dp256b8xENS4_13SM90_TMA_LOADENS12_INS13_ILi3ELi4ELi3EEES16_NST_INS5_IJS17_SF_EEENS5_IJSF_SC_EEEEEEENS4_17SM75_U32x4_LDSM_NENS4_14SM90_TMA_STOREES20_NS4_17SM90_U32x4_STSM_NENS4_39AutoVectorizingCopyWithAssumedAlignmentILi128EEEEEEvvEEEEvNT_6ParamsE,"aw",@nobits
	.sectionflags	@""
	.align	16
	.zero		1024


//--------------------- .nv.shared.reserved.0     --------------------------
	.section	.nv.shared.reserved.0,"aw",@nobits
	.weak		__nv_reservedSMEM_offset_0_alias
	.size		__nv_reservedSMEM_offset_0_alias, 0, 64
	.other		__nv_reservedSMEM_offset_0_alias,@"STO_CUDA_RESERVED_SHARED STV_DEFAULT"
__nv_reservedSMEM_offset_0_alias:
	.zero		0
.nv.shared.reserved.0:
	.zero		64
	.weak		__nv_reservedSMEM_tcgen05_partition
	.type		__nv_reservedSMEM_tcgen05_partition,@object
	.size		__nv_reservedSMEM_tcgen05_partition,(.L_0 - __nv_reservedSMEM_tcgen05_partition)
__nv_reservedSMEM_tcgen05_partition:
	.zero		32
.L_0:


//--------------------- .nv.global                --------------------------
	.section	.nv.global,"aw",@nobits
.nv.global:
	.type		_ZN39_INTERNAL_baf91475_4_k_cu_197ddc40_91724cute1_E,@object
	.size		_ZN39_INTERNAL_baf91475_4_k_cu_197ddc40_91724cute1_E,(_ZN39_INTERNAL_baf91475_4_k_cu_197ddc40_91724cuda3std3__45__cpo6cbeginE - _ZN39_INTERNAL_baf91475_4_k_cu_197ddc40_91724cute1_E)
_ZN39_INTERNAL_baf91475_4_k_cu_197ddc40_91724cute1_E:
	.zero		1
	.type		_ZN39_INTERNAL_baf91475_4_k_cu_197ddc40_91724cuda3std3__45__cpo6cbeginE,@object
	.size		_ZN39_INTERNAL_baf91475_4_k_cu_197ddc40_91724cuda3std3__45__cpo6cbeginE,(_ZN39_INTERNAL_baf91475_4_k_cu_197ddc40_91724cuda3std3__48in_placeE - _ZN39_INTERNAL_baf91475_4_k_cu_197ddc40_91724cuda3std3__45__cpo6cbeginE)
_ZN39_INTERNAL_baf91475_4_k_cu_197ddc40_91724cuda3std3__45__cpo6cbeginE:
	.zero		1
	.type		_ZN39_INTERNAL_baf91475_4_k_cu_197ddc40_91724cuda3std3__48in_placeE,@object
	.size		_ZN39_INTERNAL_baf91475_4_k_cu_197ddc40_91724cuda3std3__48in_placeE,(_ZN39_INTERNAL_baf91475_4_k_cu_197ddc40_91724cuda3std6ranges3__45__cpo9iter_moveE - _ZN39_INTERNAL_baf91475_4_k_cu_197ddc40_91724cuda3std3__48in_placeE)
_ZN39_INTERNAL_baf91475_4_k_cu_197ddc40_91724cuda3std3__48in_placeE:
	.zero		1
	.type		_ZN39_INTERNAL_baf91475_4_k_cu_197ddc40_91724cuda3std6ranges3__45__cpo9iter_moveE,@object
	.size		_ZN39_INTERNAL_baf91475_4_k_cu_197ddc40_91724cuda3std6ranges3__45__cpo9iter_moveE,(_ZN39_INTERNAL_baf91475_4_k_cu_197ddc40_91724cuda3std3__45__cpo5beginE - _ZN39_INTERNAL_baf91475_4_k_cu_197ddc40_91724cuda3std6ranges3__45__cpo9iter_moveE)
_ZN39_INTERNAL_baf91475_4_k_cu_197ddc40_91724cuda3std6ranges3__45__cpo9iter_moveE:
	.zero		1
	.type		_ZN39_INTERNAL_baf91475_4_k_cu_197ddc40_91724cuda3std3__45__cpo5beginE,@object
	.size		_ZN39_INTERNAL_baf91475_4_k_cu_197ddc40_91724cuda3std3__45__cpo5beginE,(_ZN39_INTERNAL_baf91475_4_k_cu_197ddc40_91724cuda3std3__441_GLOBAL__N__baf91475_4_k_cu_197ddc40_91726ignoreE - _ZN39_INTERNAL_baf91475_4_k_cu_197ddc40_91724cuda3std3__45__cpo5beginE)
_ZN39_INTERNAL_baf91475_4_k_cu_197ddc40_91724cuda3std3__45__cpo5beginE:
	.zero		1
	.type		_ZN39_INTERNAL_baf91475_4_k_cu_197ddc40_91724cuda3std3__441_GLOBAL__N__baf91475_4_k_cu_197ddc40_91726ignoreE,@object
	.size		_ZN39_INTERNAL_baf91475_4_k_cu_197ddc40_91724cuda3std3__441_GLOBAL__N__baf91475_4_k_cu_197ddc40_91726ignoreE,(_ZN39_INTERNAL_baf91475_4_k_cu_197ddc40_91724cute7productE - _ZN39_INTERNAL_baf91475_4_k_cu_197ddc40_91724cuda3std3__441_GLOBAL__N__baf91475_4_k_cu_197ddc40_91726ignoreE)
_ZN39_INTERNAL_baf91475_4_k_cu_197ddc40_91724cuda3std3__441_GLOBAL__N__baf91475_4_k_cu_197ddc40_91726ignoreE:
	.zero		1
	.type		_ZN39_INTERNAL_baf91475_4_k_cu_197ddc40_91724cute7productE,@object
	.size		_ZN39_INTERNAL_baf91475_4_k_cu_197ddc40_91724cute7productE,(_ZN39_INTERNAL_baf91475_4_k_cu_197ddc40_91724cuda3std3__45__cpo3endE - _ZN39_INTERNAL_baf91475_4_k_cu_197ddc40_91724cute7productE)
_ZN39_INTERNAL_baf91475_4_k_cu_197ddc40_91724cute7productE:
	.zero		1
	.type		_ZN39_INTERNAL_baf91475_4_k_cu_197ddc40_91724cuda3std3__45__cpo3endE,@object
	.size		_ZN39_INTERNAL_baf91475_4_k_cu_197ddc40_91724cuda3std3__45__cpo3endE,(_ZN39_INTERNAL_baf91475_4_k_cu_197ddc40_91724cuda3std3__419piecewise_constructE - _ZN39_INTERNAL_baf91475_4_k_cu_197ddc40_91724cuda3std3__45__cpo3endE)
_ZN39_INTERNAL_baf91475_4_k_cu_197ddc40_91724cuda3std3__45__cpo3endE:
	.zero		1
	.type		_ZN39_INTERNAL_baf91475_4_k_cu_197ddc40_91724cuda3std3__419piecewise_constructE,@object
	.size		_ZN39_INTERNAL_baf91475_4_k_cu_197ddc40_91724cuda3std3__419piecewise_constructE,(_ZN39_INTERNAL_baf91475_4_k_cu_197ddc40_91724cuda3std3__45__cpo4cendE - _ZN39_INTERNAL_baf91475_4_k_cu_197ddc40_91724cuda3std3__419piecewise_constructE)
_ZN39_INTERNAL_baf91475_4_k_cu_197ddc40_91724cuda3std3__419piecewise_constructE:
	.zero		1
	.type		_ZN39_INTERNAL_baf91475_4_k_cu_197ddc40_91724cuda3std3__45__cpo4cendE,@object
	.size		_ZN39_INTERNAL_baf91475_4_k_cu_197ddc40_91724cuda3std3__45__cpo4cendE,(_ZN39_INTERNAL_baf91475_4_k_cu_197ddc40_91724cuda3std6ranges3__45__cpo4swapE - _ZN39_INTERNAL_baf91475_4_k_cu_197ddc40_91724cuda3std3__45__cpo4cendE)
_ZN39_INTERNAL_baf91475_4_k_cu_197ddc40_91724cuda3std3__45__cpo4cendE:
	.zero		1
	.type		_ZN39_INTERNAL_baf91475_4_k_cu_197ddc40_91724cuda3std6ranges3__45__cpo4swapE,@object
	.size		_ZN39_INTERNAL_baf91475_4_k_cu_197ddc40_91724cuda3std6ranges3__45__cpo4swapE,(.L_10 - _ZN39_INTERNAL_baf91475_4_k_cu_197ddc40_91724cuda3std6ranges3__45__cpo4swapE)
_ZN39_INTERNAL_baf91475_4_k_cu_197ddc40_91724cuda3std6ranges3__45__cpo4swapE:
	.zero		1
.L_10:


//--------------------- .nv.constant0._ZN7cutlass13device_kernelINS_4gemm6kernel13GemmUniversalIN4cute5tupleIJiiiiEEENS1_10collective13CollectiveMmaINS1_35MainloopSm100TmaUmmaWarpSpecializedILi3ELi2ELi4ENS5_IJNS4_1CILi2EEESB_NSA_ILi1EEEEEEEENS5_IJNSA_ILi64EEENSA_ILi256EEENSA_ILi32EEEEEENS_10bfloat16_tENS5_IJlSC_lEEESJ_SK_NS4_8TiledMMAINS4_8MMA_AtomIJNS4_20SM100_MMA_F16BF16_SSISJ_SJ_fLi64ELi256ELNS4_4UMMA5MajorE0ELSP_0ELNSO_7ScaleInE0ELSQ_0EEEEEENS4_6LayoutINS5_IJSC_SC_SC_EEENS5_IJNSA_ILi0EEESV_SV_EEEEENS5_IJNS4_10UnderscoreESY_SY_EEEEENS4_23SM90_TMA_LOAD_MULTICASTENS4_14ComposedLayoutINS4_7SwizzleILi2ELi4ELi3EEENS4_18smem_ptr_flag_bitsILi16EEENST_INS5_IJNSA_ILi8EEESH_EEENS5_IJSH_SC_EEEEEEEvNS4_8identityES11_S1B_vS1C_EENS_8epilogue10collective18CollectiveEpilogueINS1E_23Sm100TmaWarpSpecializedILi4ELi2ELi32ELb1ELb0EEEJSI_NS5_IJNST_ISF_SC_EES1J_EEESJ_SK_SJ_SK_NS1E_6fusion15FusionCallbacksIS1I_NS1L_17LinearCombinationISJ_fSJ_fLNS_15FloatRoundStyleE2EEESI_S1K_JEEENS4_5SM1004TMEM4LOAD26SM100_TMEM_LOAD_16dp256b8xENS4_13SM90_TMA_LOADENS12_INS13_ILi3ELi4ELi3EEES16_NST_INS5_IJS17_SF_EEENS5_IJSF_SC_EEEEEEENS4_17SM75_U32x4_LDSM_NENS4_14SM90_TMA_STOREES20_NS4_17SM90_U32x4_STSM_NENS4_39AutoVectorizingCopyWithAssumedAlignmentILi128EEEEEEvvEEEEvNT_6ParamsE --------------------------
	.section	.nv.constant0._ZN7cutlass13device_kernelINS_4gemm6kernel13GemmUniversalIN4cute5tupleIJiiiiEEENS1_10collective13CollectiveMmaINS1_35MainloopSm100TmaUmmaWarpSpecializedILi3ELi2ELi4ENS5_IJNS4_1CILi2EEESB_NSA_ILi1EEEEEEEENS5_IJNSA_ILi64EEENSA_ILi256EEENSA_ILi32EEEEEENS_10bfloat16_tENS5_IJlSC_lEEESJ_SK_NS4_8TiledMMAINS4_8MMA_AtomIJNS4_20SM100_MMA_F16BF16_SSISJ_SJ_fLi64ELi256ELNS4_4UMMA5MajorE0ELSP_0ELNSO_7ScaleInE0ELSQ_0EEEEEENS4_6LayoutINS5_IJSC_SC_SC_EEENS5_IJNSA_ILi0EEESV_SV_EEEEENS5_IJNS4_10UnderscoreESY_SY_EEEEENS4_23SM90_TMA_LOAD_MULTICASTENS4_14ComposedLayoutINS4_7SwizzleILi2ELi4ELi3EEENS4_18smem_ptr_flag_bitsILi16EEENST_INS5_IJNSA_ILi8EEESH_EEENS5_IJSH_SC_EEEEEEEvNS4_8identityES11_S1B_vS1C_EENS_8epilogue10collective18CollectiveEpilogueINS1E_23Sm100TmaWarpSpecializedILi4ELi2ELi32ELb1ELb0EEEJSI_NS5_IJNST_ISF_SC_EES1J_EEESJ_SK_SJ_SK_NS1E_6fusion15FusionCallbacksIS1I_NS1L_17LinearCombinationISJ_fSJ_fLNS_15FloatRoundStyleE2EEESI_S1K_JEEENS4_5SM1004TMEM4LOAD26SM100_TMEM_LOAD_16dp256b8xENS4_13SM90_TMA_LOADENS12_INS13_ILi3ELi4ELi3EEES16_NST_INS5_IJS17_SF_EEENS5_IJSF_SC_EEEEEEENS4_17SM75_U32x4_LDSM_NENS4_14SM90_TMA_STOREES20_NS4_17SM90_U32x4_STSM_NENS4_39AutoVectorizingCopyWithAssumedAlignmentILi128EEEEEEvvEEEEvNT_6ParamsE,"a",@progbits
	.sectionflags	@""
	.align	4
.nv.constant0._ZN7cutlass13device_kernelINS_4gemm6kernel13GemmUniversalIN4cute5tupleIJiiiiEEENS1_10collective13CollectiveMmaINS1_35MainloopSm100TmaUmmaWarpSpecializedILi3ELi2ELi4ENS5_IJNS4_1CILi2EEESB_NSA_ILi1EEEEEEEENS5_IJNSA_ILi64EEENSA_ILi256EEENSA_ILi32EEEEEENS_10bfloat16_tENS5_IJlSC_lEEESJ_SK_NS4_8TiledMMAINS4_8MMA_AtomIJNS4_20SM100_MMA_F16BF16_SSISJ_SJ_fLi64ELi256ELNS4_4UMMA5MajorE0ELSP_0ELNSO_7ScaleInE0ELSQ_0EEEEEENS4_6LayoutINS5_IJSC_SC_SC_EEENS5_IJNSA_ILi0EEESV_SV_EEEEENS5_IJNS4_10UnderscoreESY_SY_EEEEENS4_23SM90_TMA_LOAD_MULTICASTENS4_14ComposedLayoutINS4_7SwizzleILi2ELi4ELi3EEENS4_18smem_ptr_flag_bitsILi16EEENST_INS5_IJNSA_ILi8EEESH_EEENS5_IJSH_SC_EEEEEEEvNS4_8identityES11_S1B_vS1C_EENS_8epilogue10collective18CollectiveEpilogueINS1E_23Sm100TmaWarpSpecializedILi4ELi2ELi32ELb1ELb0EEEJSI_NS5_IJNST_ISF_SC_EES1J_EEESJ_SK_SJ_SK_NS1E_6fusion15FusionCallbacksIS1I_NS1L_17LinearCombinationISJ_fSJ_fLNS_15FloatRoundStyleE2EEESI_S1K_JEEENS4_5SM1004TMEM4LOAD26SM100_TMEM_LOAD_16dp256b8xENS4_13SM90_TMA_LOADENS12_INS13_ILi3ELi4ELi3EEES16_NST_INS5_IJS17_SF_EEENS5_IJSF_SC_EEEEEEENS4_17SM75_U32x4_LDSM_NENS4_14SM90_TMA_STOREES20_NS4_17SM90_U32x4_STSM_NENS4_39AutoVectorizingCopyWithAssumedAlignmentILi128EEEEEEvvEEEEvNT_6ParamsE:
	.zero		2944


//--------------------- SYMBOLS --------------------------

	.type		.nv.reservedSmem.offset0,@object
	.size		.nv.reservedSmem.offset0,0x4
	.type		.nv.reservedSmem.cap,@object
	.size		.nv.reservedSmem.cap,0x4
	.type		__assertfail,@function
